// auto-generated by cutlass_sweep.gemm — config: {"arch": "sm_100", "cluster_m": 2, "cluster_n": 1, "dtype": "e4m3", "stages": 3, "tile_k": 64, "tile_m": 128, "tile_n": 256}
#include "cutlass/cutlass.h"
#include "cutlass/gemm/collective/collective_builder.hpp"
#include "cutlass/gemm/device/gemm_universal_adapter.h"
#include "cutlass/gemm/kernel/gemm_universal.hpp"
#include "cutlass/epilogue/collective/collective_builder.hpp"

using ElemA = cutlass::float_e4m3_t;
using ElemB = cutlass::float_e4m3_t;
using ElemCD = cutlass::float_e4m3_t;
using Acc  = float;
using TileShape    = cute::Shape<cute::_128, cute::_256, cute::_64>;
using ClusterShape = cute::Shape<cute::_2, cute::_1, cute::_1>;

using CollectiveEpilogue = typename cutlass::epilogue::collective::CollectiveBuilder<
    cutlass::arch::Sm100, cutlass::arch::OpClassTensorOp,
    TileShape, ClusterShape,
    cutlass::epilogue::collective::EpilogueTileAuto,
    Acc, Acc,
    ElemCD, cutlass::layout::RowMajor, 128 / cutlass::sizeof_bits<ElemCD>::value,
    ElemCD, cutlass::layout::RowMajor, 128 / cutlass::sizeof_bits<ElemCD>::value,
    cutlass::epilogue::collective::EpilogueScheduleAuto
  >::CollectiveOp;

using CollectiveMainloop = typename cutlass::gemm::collective::CollectiveBuilder<
    cutlass::arch::Sm100, cutlass::arch::OpClassTensorOp,
    ElemA, cutlass::layout::RowMajor, 128 / cutlass::sizeof_bits<ElemA>::value,
    ElemB, cutlass::layout::ColumnMajor, 128 / cutlass::sizeof_bits<ElemB>::value,
    Acc,
    TileShape, ClusterShape,
    cutlass::gemm::collective::StageCount<3>,
    cutlass::gemm::collective::KernelScheduleAuto
  >::CollectiveOp;

using GemmKernel = cutlass::gemm::kernel::GemmUniversal<
    cute::Shape<int,int,int,int>,
    CollectiveMainloop,
    CollectiveEpilogue
>;
using Gemm = cutlass::gemm::device::GemmUniversalAdapter<GemmKernel>;

// Force the device kernel symbol into the cubin without needing a host main.
auto* _anchor = &cutlass::device_kernel<GemmKernel>;


// ===== COMPILED SASS (sm_100a) =====

	.target	sm_100a

	.elftype	@"ET_EXEC"


//--------------------- .note.nv.tkinfo           --------------------------
	.section	.note.nv.tkinfo,"",@"SHT_NOTE"
	.sectionflags	@"SHF_NOTE_NV_TKINFO"
	.tkinfo
        /*0018*/ 	.word	0x00000002
        /*0030*/ 	.string	""
        /*0030*/ 	.string	"ptxas"
        /*0030*/ 	.string	"Cuda compilation tools, release 13.0, V13.0.88"
        /*0030*/ 	.string	"Build cuda_13.0.r13.0/compiler.36424714_0"
        /*0030*/ 	.string	"-arch sm_100a -m 64 "



//--------------------- .note.nv.cuinfo           --------------------------
	.section	.note.nv.cuinfo,"",@"SHT_NOTE"
	.sectionflags	@"SHF_NOTE_NV_CUINFO"
        /*0018*/ 	.short	0x0002
        /*001a*/ 	.short	0x0064
        /*001c*/ 	.short	0x0082
	.zero		2


//--------------------- .nv.info                  --------------------------
	.section	.nv.info,"",@"SHT_CUDA_INFO"
	.align	4


	//----- nvinfo : EIATTR_REGCOUNT
	.align		4
        /*0000*/ 	.byte	0x04, 0x2f
        /*0002*/ 	.short	(.L_20 - .L_19)
	.align		4
.L_19:
        /*0004*/ 	.word	index@(_ZN7cutlass13device_kernelINS_4gemm6kernel13GemmUniversalIN4cute5tupleIJiiiiEEENS1_10collective13CollectiveMmaINS1_35MainloopSm100TmaUmmaWarpSpecializedILi3ELi2ELi4ENS5_IJNS4_1CILi2EEENSA_ILi1EEESC_EEEEENS5_IJNSA_ILi128EEENSA_ILi256EEENSA_ILi64EEEEEENS_12float_e4m3_tENS5_IJlSC_lEEESJ_SK_NS4_8TiledMMAINS4_8MMA_AtomIJNS4_10MMA_TraitsINS4_25SM100_MMA_F8F6F4_2x1SM_SSEJSJ_SJ_fSF_SG_NS4_17integral_constantINS4_4UMMA5MajorELSR_0EEESS_NSP_INSQ_7ScaleInELST_0EEESU_EEEEEENS4_6LayoutINS5_IJSC_SC_SC_EEENS5_IJNSA_ILi0EEESZ_SZ_EEEEENS5_IJNS4_10UnderscoreES12_S12_EEEEENS4_18SM100_TMA_2SM_LOADENS4_14ComposedLayoutINS4_7SwizzleILi2ELi4ELi3EEENS4_18smem_ptr_flag_bitsILi8EEENSX_INS5_IJNSA_ILi8EEESH_EEENS5_IJSH_SC_EEEEEEEvNS4_8identityES15_S1F_vS1G_EENS_8epilogue10collective18CollectiveEpilogueINS1I_23Sm100TmaWarpSpecializedILi4ELi2ELi32ELb0ELb0EEEJNS5_IJSH_SG_SH_EEENS5_IJNSX_ISH_SC_EENSX_INS5_IJNSA_ILi32EEESB_EEENS5_IJSC_SF_EEEEEEEESJ_SK_SJ_SK_NS1I_6fusion15FusionCallbacksIS1M_NS1U_17LinearCombinationISJ_fSJ_fLNS_15FloatRoundStyleE2EEES1N_S1T_JEEENS4_5SM1004TMEM4LOAD26SM100_TMEM_LOAD_32dp32b32xENS4_13SM90_TMA_LOADENS16_INS17_ILi1ELi4ELi3EEES1A_NSX_INS5_IJS1B_S1P_EEENS5_IJS1P_SC_EEEEEEENS4_39AutoVectorizingCopyWithAssumedAlignmentILi128EEENS4_14SM90_TMA_STOREES29_S2B_S2B_EEEvvEEEEvNT_6ParamsE)
        /*0008*/ 	.word	0x00000078


	//----- nvinfo : EIATTR_FRAME_SIZE
	.align		4
.L_20:
        /*000c*/ 	.byte	0x04, 0x11
        /*000e*/ 	.short	(.L_22 - .L_21)
	.align		4
.L_21:
        /*0010*/ 	.word	index@($__internal_2_$__cuda_sm10x_tcgen05_guardrail_trap_unallocated_columns_being_dealloced)
        /*0014*/ 	.word	0x00000000


	//----- nvinfo : EIATTR_FRAME_SIZE
	.align		4
.L_22:
        /*0018*/ 	.byte	0x04, 0x11
        /*001a*/ 	.short	(.L_24 - .L_23)
	.align		4
.L_23:
        /*001c*/ 	.word	index@($__internal_1_$__cuda_sm10x_tcgen05_guardrail_trap_phase_invalid_during_alloc)
        /*0020*/ 	.word	0x00000000


	//----- nvinfo : EIATTR_FRAME_SIZE
	.align		4
.L_24:
        /*0024*/ 	.byte	0x04, 0x11
        /*0026*/ 	.short	(.L_26 - .L_25)
	.align		4
.L_25:
        /*0028*/ 	.word	index@($__internal_0_$__cuda_sm10x_tcgen05_guardrail_trap_col_being_dealloced_not_returned_by_alloc)
        /*002c*/ 	.word	0x00000000


	//----- nvinfo : EIATTR_FRAME_SIZE
	.align		4
.L_26:
        /*0030*/ 	.byte	0x04, 0x11
        /*0032*/ 	.short	(.L_28 - .L_27)
	.align		4
.L_27:
        /*0034*/ 	.word	index@(_ZN7cutlass13device_kernelINS_4gemm6kernel13GemmUniversalIN4cute5tupleIJiiiiEEENS1_10collective13CollectiveMmaINS1_35MainloopSm100TmaUmmaWarpSpecializedILi3ELi2ELi4ENS5_IJNS4_1CILi2EEENSA_ILi1EEESC_EEEEENS5_IJNSA_ILi128EEENSA_ILi256EEENSA_ILi64EEEEEENS_12float_e4m3_tENS5_IJlSC_lEEESJ_SK_NS4_8TiledMMAINS4_8MMA_AtomIJNS4_10MMA_TraitsINS4_25SM100_MMA_F8F6F4_2x1SM_SSEJSJ_SJ_fSF_SG_NS4_17integral_constantINS4_4UMMA5MajorELSR_0EEESS_NSP_INSQ_7ScaleInELST_0EEESU_EEEEEENS4_6LayoutINS5_IJSC_SC_SC_EEENS5_IJNSA_ILi0EEESZ_SZ_EEEEENS5_IJNS4_10UnderscoreES12_S12_EEEEENS4_18SM100_TMA_2SM_LOADENS4_14ComposedLayoutINS4_7SwizzleILi2ELi4ELi3EEENS4_18smem_ptr_flag_bitsILi8EEENSX_INS5_IJNSA_ILi8EEESH_EEENS5_IJSH_SC_EEEEEEEvNS4_8identityES15_S1F_vS1G_EENS_8epilogue10collective18CollectiveEpilogueINS1I_23Sm100TmaWarpSpecializedILi4ELi2ELi32ELb0ELb0EEEJNS5_IJSH_SG_SH_EEENS5_IJNSX_ISH_SC_EENSX_INS5_IJNSA_ILi32EEESB_EEENS5_IJSC_SF_EEEEEEEESJ_SK_SJ_SK_NS1I_6fusion15FusionCallbacksIS1M_NS1U_17LinearCombinationISJ_fSJ_fLNS_15FloatRoundStyleE2EEES1N_S1T_JEEENS4_5SM1004TMEM4LOAD26SM100_TMEM_LOAD_32dp32b32xENS4_13SM90_TMA_LOADENS16_INS17_ILi1ELi4ELi3EEES1A_NSX_INS5_IJS1B_S1P_EEENS5_IJS1P_SC_EEEEEEENS4_39AutoVectorizingCopyWithAssumedAlignmentILi128EEENS4_14SM90_TMA_STOREES29_S2B_S2B_EEEvvEEEEvNT_6ParamsE)
        /*0038*/ 	.word	0x00000000


	//----- nvinfo : EIATTR_MIN_STACK_SIZE
	.align		4
.L_28:
        /*003c*/ 	.byte	0x04, 0x12
        /*003e*/ 	.short	(.L_30 - .L_29)
	.align		4
.L_29:
        /*0040*/ 	.word	index@(_ZN7cutlass13device_kernelINS_4gemm6kernel13GemmUniversalIN4cute5tupleIJiiiiEEENS1_10collective13CollectiveMmaINS1_35MainloopSm100TmaUmmaWarpSpecializedILi3ELi2ELi4ENS5_IJNS4_1CILi2EEENSA_ILi1EEESC_EEEEENS5_IJNSA_ILi128EEENSA_ILi256EEENSA_ILi64EEEEEENS_12float_e4m3_tENS5_IJlSC_lEEESJ_SK_NS4_8TiledMMAINS4_8MMA_AtomIJNS4_10MMA_TraitsINS4_25SM100_MMA_F8F6F4_2x1SM_SSEJSJ_SJ_fSF_SG_NS4_17integral_constantINS4_4UMMA5MajorELSR_0EEESS_NSP_INSQ_7ScaleInELST_0EEESU_EEEEEENS4_6LayoutINS5_IJSC_SC_SC_EEENS5_IJNSA_ILi0EEESZ_SZ_EEEEENS5_IJNS4_10UnderscoreES12_S12_EEEEENS4_18SM100_TMA_2SM_LOADENS4_14ComposedLayoutINS4_7SwizzleILi2ELi4ELi3EEENS4_18smem_ptr_flag_bitsILi8EEENSX_INS5_IJNSA_ILi8EEESH_EEENS5_IJSH_SC_EEEEEEEvNS4_8identityES15_S1F_vS1G_EENS_8epilogue10collective18CollectiveEpilogueINS1I_23Sm100TmaWarpSpecializedILi4ELi2ELi32ELb0ELb0EEEJNS5_IJSH_SG_SH_EEENS5_IJNSX_ISH_SC_EENSX_INS5_IJNSA_ILi32EEESB_EEENS5_IJSC_SF_EEEEEEEESJ_SK_SJ_SK_NS1I_6fusion15FusionCallbacksIS1M_NS1U_17LinearCombinationISJ_fSJ_fLNS_15FloatRoundStyleE2EEES1N_S1T_JEEENS4_5SM1004TMEM4LOAD26SM100_TMEM_LOAD_32dp32b32xENS4_13SM90_TMA_LOADENS16_INS17_ILi1ELi4ELi3EEES1A_NSX_INS5_IJS1B_S1P_EEENS5_IJS1P_SC_EEEEEEENS4_39AutoVectorizingCopyWithAssumedAlignmentILi128EEENS4_14SM90_TMA_STOREES29_S2B_S2B_EEEvvEEEEvNT_6ParamsE)
        /*0044*/ 	.word	0x00000000
.L_30:


//--------------------- .nv.compat                --------------------------
	.section	.nv.compat,"",@"SHT_CUDA_COMPAT_INFO"
	.align	4
        /*0000*/ 	.byte	0x02, 0x09, 0x01, 0x00, 0x02, 0x02, 0x02, 0x00, 0x02, 0x05, 0x05, 0x00, 0x03, 0x07, 0x01, 0x01
        /*0010*/ 	.byte	0x02, 0x03, 0x01, 0x00, 0x02, 0x06, 0x01, 0x00, 0x04, 0x0b, 0x08, 0x00, 0x09, 0x00, 0x00, 0x00
        /*0020*/ 	.byte	0x00, 0x00, 0x00, 0x00


//--------------------- .nv.info._ZN7cutlass13device_kernelINS_4gemm6kernel13GemmUniversalIN4cute5tupleIJiiiiEEENS1_10collective13CollectiveMmaINS1_35MainloopSm100TmaUmmaWarpSpecializedILi3ELi2ELi4ENS5_IJNS4_1CILi2EEENSA_ILi1EEESC_EEEEENS5_IJNSA_ILi128EEENSA_ILi256EEENSA_ILi64EEEEEENS_12float_e4m3_tENS5_IJlSC_lEEESJ_SK_NS4_8TiledMMAINS4_8MMA_AtomIJNS4_10MMA_TraitsINS4_25SM100_MMA_F8F6F4_2x1SM_SSEJSJ_SJ_fSF_SG_NS4_17integral_constantINS4_4UMMA5MajorELSR_0EEESS_NSP_INSQ_7ScaleInELST_0EEESU_EEEEEENS4_6LayoutINS5_IJSC_SC_SC_EEENS5_IJNSA_ILi0EEESZ_SZ_EEEEENS5_IJNS4_10UnderscoreES12_S12_EEEEENS4_18SM100_TMA_2SM_LOADENS4_14ComposedLayoutINS4_7SwizzleILi2ELi4ELi3EEENS4_18smem_ptr_flag_bitsILi8EEENSX_INS5_IJNSA_ILi8EEESH_EEENS5_IJSH_SC_EEEEEEEvNS4_8identityES15_S1F_vS1G_EENS_8epilogue10collective18CollectiveEpilogueINS1I_23Sm100TmaWarpSpecializedILi4ELi2ELi32ELb0ELb0EEEJNS5_IJSH_SG_SH_EEENS5_IJNSX_ISH_SC_EENSX_INS5_IJNSA_ILi32EEESB_EEENS5_IJSC_SF_EEEEEEEESJ_SK_SJ_SK_NS1I_6fusion15FusionCallbacksIS1M_NS1U_17LinearCombinationISJ_fSJ_fLNS_15FloatRoundStyleE2EEES1N_S1T_JEEENS4_5SM1004TMEM4LOAD26SM100_TMEM_LOAD_32dp32b32xENS4_13SM90_TMA_LOADENS16_INS17_ILi1ELi4ELi3EEES1A_NSX_INS5_IJS1B_S1P_EEENS5_IJS1P_SC_EEEEEEENS4_39AutoVectorizingCopyWithAssumedAlignmentILi128EEENS4_14SM90_TMA_STOREES29_S2B_S2B_EEEvvEEEEvNT_6ParamsE --------------------------
	.section	.nv.info._ZN7cutlass13device_kernelINS_4gemm6kernel13GemmUniversalIN4cute5tupleIJiiiiEEENS1_10collective13CollectiveMmaINS1_35MainloopSm100TmaUmmaWarpSpecializedILi3ELi2ELi4ENS5_IJNS4_1CILi2EEENSA_ILi1EEESC_EEEEENS5_IJNSA_ILi128EEENSA_ILi256EEENSA_ILi64EEEEEENS_12float_e4m3_tENS5_IJlSC_lEEESJ_SK_NS4_8TiledMMAINS4_8MMA_AtomIJNS4_10MMA_TraitsINS4_25SM100_MMA_F8F6F4_2x1SM_SSEJSJ_SJ_fSF_SG_NS4_17integral_constantINS4_4UMMA5MajorELSR_0EEESS_NSP_INSQ_7ScaleInELST_0EEESU_EEEEEENS4_6LayoutINS5_IJSC_SC_SC_EEENS5_IJNSA_ILi0EEESZ_SZ_EEEEENS5_IJNS4_10UnderscoreES12_S12_EEEEENS4_18SM100_TMA_2SM_LOADENS4_14ComposedLayoutINS4_7SwizzleILi2ELi4ELi3EEENS4_18smem_ptr_flag_bitsILi8EEENSX_INS5_IJNSA_ILi8EEESH_EEENS5_IJSH_SC_EEEEEEEvNS4_8identityES15_S1F_vS1G_EENS_8epilogue10collective18CollectiveEpilogueINS1I_23Sm100TmaWarpSpecializedILi4ELi2ELi32ELb0ELb0EEEJNS5_IJSH_SG_SH_EEENS5_IJNSX_ISH_SC_EENSX_INS5_IJNSA_ILi32EEESB_EEENS5_IJSC_SF_EEEEEEEESJ_SK_SJ_SK_NS1I_6fusion15FusionCallbacksIS1M_NS1U_17LinearCombinationISJ_fSJ_fLNS_15FloatRoundStyleE2EEES1N_S1T_JEEENS4_5SM1004TMEM4LOAD26SM100_TMEM_LOAD_32dp32b32xENS4_13SM90_TMA_LOADENS16_INS17_ILi1ELi4ELi3EEES1A_NSX_INS5_IJS1B_S1P_EEENS5_IJS1P_SC_EEEEEEENS4_39AutoVectorizingCopyWithAssumedAlignmentILi128EEENS4_14SM90_TMA_STOREES29_S2B_S2B_EEEvvEEEEvNT_6ParamsE,"",@"SHT_CUDA_INFO"
	.sectionflags	@""
	.align	4


	//----- nvinfo : EIATTR_CUDA_API_VERSION
	.align		4
        /*0000*/ 	.byte	0x04, 0x37
        /*0002*/ 	.short	(.L_32 - .L_31)
.L_31:
        /*0004*/ 	.word	0x00000082


	//----- nvinfo : EIATTR_KPARAM_INFO
	.align		4
.L_32:
        /*0008*/ 	.byte	0x04, 0x17
        /*000a*/ 	.short	(.L_34 - .L_33)
.L_33:
        /*000c*/ 	.word	0x00000000
        /*0010*/ 	.short	0x0000
        /*0012*/ 	.short	0x0000
        /*0014*/ 	.byte	0x00, 0xf0, 0x01, 0x20


	//----- nvinfo : EIATTR_AT_ENTRY_FRAGMENTS
	.align		4
.L_34:
        /*0018*/ 	.byte	0x04, 0x4f
        /*001a*/ 	.short	(.L_36 - .L_35)


	//   ....[0]....
.L_35:
        /*001c*/ 	.word	0x00000007


	//----- nvinfo : EIATTR_RESERVED_SMEM_USED
	.align		4
.L_36:
        /*0020*/ 	.byte	0x01, 0x41
	.zero		2


	//----- nvinfo : EIATTR_SPARSE_MMA_MASK
	.align		4
        /*0024*/ 	.byte	0x03, 0x50
        /*0026*/ 	.short	0x0000


	//----- nvinfo : EIATTR_TCGEN05_2CTA_USED
	.align		4
        /*0028*/ 	.byte	0x01, 0x52
	.zero		2


	//----- nvinfo : EIATTR_MAXREG_COUNT
	.align		4
        /*002c*/ 	.byte	0x03, 0x1b
        /*002e*/ 	.short	0x00ff


	//----- nvinfo : EIATTR_NUM_BARRIERS
	.align		4
        /*0030*/ 	.byte	0x02, 0x4c
        /*0032*/ 	.byte	0x07
	.zero		1


	//----- nvinfo : EIATTR_EXTERNS
	.align		4
        /*0034*/ 	.byte	0x04, 0x0f
        /*0036*/ 	.short	(.L_38 - .L_37)


	//   ....[0]....
	.align		4
.L_37:
        /*0038*/ 	.word	index@(__assertfail)


	//----- nvinfo : EIATTR_MERCURY_ISA_VERSION
	.align		4
.L_38:
        /*003c*/ 	.byte	0x03, 0x5f
        /*003e*/ 	.short	0x0101


	//----- nvinfo : EIATTR_INT_WARP_WIDE_INSTR_OFFSETS
	.align		4
        /*0040*/ 	.byte	0x04, 0x31
        /*0042*/ 	.short	(.L_40 - .L_39)


	//   ....[0]....
.L_39:
        /*0044*/ 	.word	0x00000cf0


	//   ....[1]....
        /*0048*/ 	.word	0x00000d90


	//   ....[2]....
        /*004c*/ 	.word	0x000020f0


	//   ....[3]....
        /*0050*/ 	.word	0x00003e50


	//   ....[4]....
        /*0054*/ 	.word	0x00003e80


	//   ....[5]....
        /*0058*/ 	.word	0x00003ed0


	//   ....[6]....
        /*005c*/ 	.word	0x000047f0


	//   ....[7]....
        /*0060*/ 	.word	0x00004810


	//   ....[8]....
        /*0064*/ 	.word	0x000048f0


	//   ....[9]....
        /*0068*/ 	.word	0x000049b0


	//   ....[10]....
        /*006c*/ 	.word	0x000049d0


	//   ....[11]....
        /*0070*/ 	.word	0x00004aa0


	//   ....[12]....
        /*0074*/ 	.word	0x00004b90


	//   ....[13]....
        /*0078*/ 	.word	0x00004bb0


	//   ....[14]....
        /*007c*/ 	.word	0x00004cb0


	//   ....[15]....
        /*0080*/ 	.word	0x00004e60


	//   ....[16]....
        /*0084*/ 	.word	0x00004e70


	//   ....[17]....
        /*0088*/ 	.word	0x00005000


	//----- nvinfo : EIATTR_COOP_GROUP_MASK_REGIDS
	.align		4
.L_40:
        /*008c*/ 	.byte	0x04, 0x29
        /*008e*/ 	.short	(.L_42 - .L_41)


	//   ....[0]....
.L_41:
        /*0090*/ 	.word	0xffffffff


	//   ....[1]....
        /*0094*/ 	.word	0xffffffff


	//   ....[2]....
        /*0098*/ 	.word	0xffffffff


	//   ....[3]....
        /*009c*/ 	.word	0xffffffff


	//   ....[4]....
        /*00a0*/ 	.word	0xffffffff


	//   ....[5]....
        /*00a4*/ 	.word	0xffffffff


	//   ....[6]....
        /*00a8*/ 	.word	0xffffffff


	//   ....[7]....
        /*00ac*/ 	.word	0xffffffff


	//   ....[8]....
        /*00b0*/ 	.word	0xffffffff


	//   ....[9]....
        /*00b4*/ 	.word	0xffffffff


	//   ....[10]....
        /*00b8*/ 	.word	0xffffffff


	//   ....[11]....
        /*00bc*/ 	.word	0xffffffff


	//   ....[12]....
        /*00c0*/ 	.word	0xffffffff


	//   ....[13]....
        /*00c4*/ 	.word	0xffffffff


	//----- nvinfo : EIATTR_COOP_GROUP_INSTR_OFFSETS
	.align		4
.L_42:
        /*00c8*/ 	.byte	0x04, 0x28
        /*00ca*/ 	.short	(.L_44 - .L_43)


	//   ....[0]....
.L_43:
        /*00cc*/ 	.word	0x000000c0


	//   ....[1]....
        /*00d0*/ 	.word	0x00000500


	//   ....[2]....
        /*00d4*/ 	.word	0x00000660


	//   ....[3]....
        /*00d8*/ 	.word	0x000007f0


	//   ....[4]....
        /*00dc*/ 	.word	0x000008e0


	//   ....[5]....
        /*00e0*/ 	.word	0x00000a40


	//   ....[6]....
        /*00e4*/ 	.word	0x00000bd0


	//   ....[7]....
        /*00e8*/ 	.word	0x00000e10


	//   ....[8]....
        /*00ec*/ 	.word	0x00001fd0


	//   ....[9]....
        /*00f0*/ 	.word	0x00002d20


	//   ....[10]....
        /*00f4*/ 	.word	0x000031f0


	//   ....[11]....
        /*00f8*/ 	.word	0x00003220


	//   ....[12]....
        /*00fc*/ 	.word	0x00003d60


	//   ....[13]....
        /*0100*/ 	.word	0x00003f70


	//----- nvinfo : EIATTR_VRC_CTA_INIT_COUNT
	.align		4
.L_44:
        /*0104*/ 	.byte	0x02, 0x4a
        /*0106*/ 	.byte	0x80
	.zero		1


	//----- nvinfo : EIATTR_SYSCALL_OFFSETS
	.align		4
        /*0108*/ 	.byte	0x04, 0x46
        /*010a*/ 	.short	(.L_46 - .L_45)


	//   ....[0]....
.L_45:
        /*010c*/ 	.word	0x00005a90


	//   ....[1]....
        /*0110*/ 	.word	0x00005bd0


	//   ....[2]....
        /*0114*/ 	.word	0x000063d0


	//   ....[3]....
        /*0118*/ 	.word	0x000071c0


	//   ....[4]....
        /*011c*/ 	.word	0x00007f60


	//   ....[5]....
        /*0120*/ 	.word	0x00008d20


	//----- nvinfo : EIATTR_MBARRIER_INSTR_OFFSETS
	.align		4
.L_46:
        /*0124*/ 	.byte	0x04, 0x39
        /*0126*/ 	.short	(.L_48 - .L_47)


	//   ....[0]....
.L_47:
        /*0128*/ 	.word	0x000005f0
        /*012c*/ 	.word	0x000000ff
        /*0130*/ 	.word	0x00000000
        /*0134*/ 	.short	0x0100
        /*0136*/ 	.byte	0x08
	.zero		1


	//   ....[1]....
        /*0138*/ 	.word	0x00000600
        /*013c*/ 	.word	0x000000ff
        /*0140*/ 	.word	0x00000018
        /*0144*/ 	.short	0x0100
        /*0146*/ 	.byte	0x08
	.zero		1


	//   ....[2]....
        /*0148*/ 	.word	0x00000610
        /*014c*/ 	.word	0x000000ff
        /*0150*/ 	.word	0x00000008
        /*0154*/ 	.short	0x0100
        /*0156*/ 	.byte	0x08
	.zero		1


	//   ....[3]....
        /*0158*/ 	.word	0x00000620
        /*015c*/ 	.word	0x000000ff
        /*0160*/ 	.word	0x00000020
        /*0164*/ 	.short	0x0100
        /*0166*/ 	.byte	0x08
	.zero		1


	//   ....[4]....
        /*0168*/ 	.word	0x00000630
        /*016c*/ 	.word	0x000000ff
        /*0170*/ 	.word	0x00000010
        /*0174*/ 	.short	0x0100
        /*0176*/ 	.byte	0x08
	.zero		1


	//   ....[5]....
        /*0178*/ 	.word	0x00000640
        /*017c*/ 	.word	0x000000ff
        /*0180*/ 	.word	0x00000028
        /*0184*/ 	.short	0x0100
        /*0186*/ 	.byte	0x08
	.zero		1


	//   ....[6]....
        /*0188*/ 	.word	0x00000760
        /*018c*/ 	.word	0x000000ff
        /*0190*/ 	.word	0x00000030
        /*0194*/ 	.short	0x0100
        /*0196*/ 	.byte	0x09
	.zero		1


	//   ....[7]....
        /*0198*/ 	.word	0x00000770
        /*019c*/ 	.word	0x000000ff
        /*01a0*/ 	.word	0x00000050
        /*01a4*/ 	.short	0x0100
        /*01a6*/ 	.byte	0x09
	.zero		1


	//   ....[8]....
        /*01a8*/ 	.word	0x00000780
        /*01ac*/ 	.word	0x000000ff
        /*01b0*/ 	.word	0x00000038
        /*01b4*/ 	.short	0x0100
        /*01b6*/ 	.byte	0x09
	.zero		1


	//   ....[9]....
        /*01b8*/ 	.word	0x00000790
        /*01bc*/ 	.word	0x000000ff
        /*01c0*/ 	.word	0x00000058
        /*01c4*/ 	.short	0x0100
        /*01c6*/ 	.byte	0x09
	.zero		1


	//   ....[10]....
        /*01c8*/ 	.word	0x000007a0
        /*01cc*/ 	.word	0x000000ff
        /*01d0*/ 	.word	0x00000040
        /*01d4*/ 	.short	0x0100
        /*01d6*/ 	.byte	0x09
	.zero		1


	//   ....[11]....
        /*01d8*/ 	.word	0x000007b0
        /*01dc*/ 	.word	0x000000ff
        /*01e0*/ 	.word	0x00000060
        /*01e4*/ 	.short	0x0100
        /*01e6*/ 	.byte	0x09
	.zero		1


	//   ....[12]....
        /*01e8*/ 	.word	0x000007c0
        /*01ec*/ 	.word	0x000000ff
        /*01f0*/ 	.word	0x00000048
        /*01f4*/ 	.short	0x0100
        /*01f6*/ 	.byte	0x09
	.zero		1


	//   ....[13]....
        /*01f8*/ 	.word	0x000007d0
        /*01fc*/ 	.word	0x000000ff
        /*0200*/ 	.word	0x00000068
        /*0204*/ 	.short	0x0100
        /*0206*/ 	.byte	0x09
	.zero		1


	//   ....[14]....
        /*0208*/ 	.word	0x000008b0
        /*020c*/ 	.word	0x000000ff
        /*0210*/ 	.word	0x00000070
        /*0214*/ 	.short	0x0100
        /*0216*/ 	.byte	0x08
	.zero		1


	//   ....[15]....
        /*0218*/ 	.word	0x000008c0
        /*021c*/ 	.word	0x000000ff
        /*0220*/ 	.word	0x00000078
        /*0224*/ 	.short	0x0100
        /*0226*/ 	.byte	0x08
	.zero		1


	//   ....[16]....
        /*0228*/ 	.word	0x000009f0
        /*022c*/ 	.word	0x000000ff
        /*0230*/ 	.word	0x00000080
        /*0234*/ 	.short	0x0100
        /*0236*/ 	.byte	0x08
	.zero		1


	//   ....[17]....
        /*0238*/ 	.word	0x00000a00
        /*023c*/ 	.word	0x000000ff
        /*0240*/ 	.word	0x00000090
        /*0244*/ 	.short	0x0100
        /*0246*/ 	.byte	0x08
	.zero		1


	//   ....[18]....
        /*0248*/ 	.word	0x00000a10
        /*024c*/ 	.word	0x000000ff
        /*0250*/ 	.word	0x00000088
        /*0254*/ 	.short	0x0100
        /*0256*/ 	.byte	0x08
	.zero		1


	//   ....[19]....
        /*0258*/ 	.word	0x00000a20
        /*025c*/ 	.word	0x000000ff
        /*0260*/ 	.word	0x00000098
        /*0264*/ 	.short	0x0100
        /*0266*/ 	.byte	0x08
	.zero		1


	//   ....[20]....
        /*0268*/ 	.word	0x00000b40
        /*026c*/ 	.word	0x000000ff
        /*0270*/ 	.word	0x000000a0
        /*0274*/ 	.short	0x0100
        /*0276*/ 	.byte	0x09
	.zero		1


	//   ....[21]....
        /*0278*/ 	.word	0x00000b50
        /*027c*/ 	.word	0x000000ff
        /*0280*/ 	.word	0x000000c0
        /*0284*/ 	.short	0x0100
        /*0286*/ 	.byte	0x09
	.zero		1


	//   ....[22]....
        /*0288*/ 	.word	0x00000b60
        /*028c*/ 	.word	0x000000ff
        /*0290*/ 	.word	0x000000a8
        /*0294*/ 	.short	0x0100
        /*0296*/ 	.byte	0x09
	.zero		1


	//   ....[23]....
        /*0298*/ 	.word	0x00000b70
        /*029c*/ 	.word	0x000000ff
        /*02a0*/ 	.word	0x000000c8
        /*02a4*/ 	.short	0x0100
        /*02a6*/ 	.byte	0x09
	.zero		1


	//   ....[24]....
        /*02a8*/ 	.word	0x00000b80
        /*02ac*/ 	.word	0x000000ff
        /*02b0*/ 	.word	0x000000b0
        /*02b4*/ 	.short	0x0100
        /*02b6*/ 	.byte	0x09
	.zero		1


	//   ....[25]....
        /*02b8*/ 	.word	0x00000b90
        /*02bc*/ 	.word	0x000000ff
        /*02c0*/ 	.word	0x000000d0
        /*02c4*/ 	.short	0x0100
        /*02c6*/ 	.byte	0x09
	.zero		1


	//   ....[26]....
        /*02c8*/ 	.word	0x00000ba0
        /*02cc*/ 	.word	0x000000ff
        /*02d0*/ 	.word	0x000000b8
        /*02d4*/ 	.short	0x0100
        /*02d6*/ 	.byte	0x09
	.zero		1


	//   ....[27]....
        /*02d8*/ 	.word	0x00000bb0
        /*02dc*/ 	.word	0x000000ff
        /*02e0*/ 	.word	0x000000d8
        /*02e4*/ 	.short	0x0100
        /*02e6*/ 	.byte	0x09
	.zero		1


	//   ....[28]....
        /*02e8*/ 	.word	0x00000ca0
        /*02ec*/ 	.word	0x000000ff
        /*02f0*/ 	.word	0x000000e0
        /*02f4*/ 	.short	0x0100
        /*02f6*/ 	.byte	0x08
	.zero		1


	//   ....[29]....
        /*02f8*/ 	.word	0x00000cb0
        /*02fc*/ 	.word	0x000000ff
        /*0300*/ 	.word	0x000000f0
        /*0304*/ 	.short	0x0100
        /*0306*/ 	.byte	0x08
	.zero		1


	//   ....[30]....
        /*0308*/ 	.word	0x00000cc0
        /*030c*/ 	.word	0x000000ff
        /*0310*/ 	.word	0x000000e8
        /*0314*/ 	.short	0x0100
        /*0316*/ 	.byte	0x08
	.zero		1


	//   ....[31]....
        /*0318*/ 	.word	0x00000cd0
        /*031c*/ 	.word	0x000000ff
        /*0320*/ 	.word	0x000000f8
        /*0324*/ 	.short	0x0100
        /*0326*/ 	.byte	0x08
	.zero		1


	//   ....[32]....
        /*0328*/ 	.word	0x00000dc0
        /*032c*/ 	.word	0x000000ff
        /*0330*/ 	.word	0x00000100
        /*0334*/ 	.short	0x0100
        /*0336*/ 	.byte	0x07
	.zero		1


	//   ....[33]....
        /*0338*/ 	.word	0x000017d0
        /*033c*/ 	.word	0x00000002
        /*0340*/ 	.word	0x000000f0
        /*0344*/ 	.short	0x010a
        /*0346*/ 	.byte	0xff
	.zero		1


	//   ....[34]....
        /*0348*/ 	.word	0x00001800
        /*034c*/ 	.word	0x00000002
        /*0350*/ 	.word	0x000000e0
        /*0354*/ 	.short	0x0101
        /*0356*/ 	.byte	0xff
	.zero		1


	//   ....[35]....
        /*0358*/ 	.word	0x000018d0
        /*035c*/ 	.word	0x000000ff
        /*0360*/ 	.word	0x00000018
        /*0364*/ 	.short	0x010a
        /*0366*/ 	.byte	0x08
	.zero		1


	//   ....[36]....
        /*0368*/ 	.word	0x000019d0
        /*036c*/ 	.word	0x000000ff
        /*0370*/ 	.word	0x00000018
        /*0374*/ 	.short	0x010a
        /*0376*/ 	.byte	0x21
	.zero		1


	//   ....[37]....
        /*0378*/ 	.word	0x00001b80
        /*037c*/ 	.word	0x000000ff
        /*0380*/ 	.word	0x00000018
        /*0384*/ 	.short	0x010a
        /*0386*/ 	.byte	0x08
	.zero		1


	//   ....[38]....
        /*0388*/ 	.word	0x00001c80
        /*038c*/ 	.word	0x000000ff
        /*0390*/ 	.word	0x00000078
        /*0394*/ 	.short	0x0101
        /*0396*/ 	.byte	0x06
	.zero		1


	//   ....[39]....
        /*0398*/ 	.word	0x00001ca0
        /*039c*/ 	.word	0x000000ff
        /*03a0*/ 	.word	0x00000018
        /*03a4*/ 	.short	0x010a
        /*03a6*/ 	.byte	0x08
	.zero		1


	//   ....[40]....
        /*03a8*/ 	.word	0x00001d20
        /*03ac*/ 	.word	0x000000ff
        /*03b0*/ 	.word	0x00000018
        /*03b4*/ 	.short	0x010a
        /*03b6*/ 	.byte	0x11
	.zero		1


	//   ....[41]....
        /*03b8*/ 	.word	0x00001eb0
        /*03bc*/ 	.word	0x000000ff
        /*03c0*/ 	.word	0x00000018
        /*03c4*/ 	.short	0x010a
        /*03c6*/ 	.byte	0x08
	.zero		1


	//   ....[42]....
        /*03c8*/ 	.word	0x00002000
        /*03cc*/ 	.word	0x00000002
        /*03d0*/ 	.word	0x00000080
        /*03d4*/ 	.short	0x010a
        /*03d6*/ 	.byte	0xff
	.zero		1


	//   ....[43]....
        /*03d8*/ 	.word	0x000020c0
        /*03dc*/ 	.word	0x00000002
        /*03e0*/ 	.word	0x00000000
        /*03e4*/ 	.short	0x0101
        /*03e6*/ 	.byte	0xff
	.zero		1


	//   ....[44]....
        /*03e8*/ 	.word	0x00002620
        /*03ec*/ 	.word	0x000000ff
        /*03f0*/ 	.word	0x00000000
        /*03f4*/ 	.short	0x010a
        /*03f6*/ 	.byte	0x04
	.zero		1


	//   ....[45]....
        /*03f8*/ 	.word	0x000026b0
        /*03fc*/ 	.word	0x000000ff
        /*0400*/ 	.word	0x00000000
        /*0404*/ 	.short	0x010a
        /*0406*/ 	.byte	0x04
	.zero		1


	//   ....[46]....
        /*0408*/ 	.word	0x00002750
        /*040c*/ 	.word	0x00000000
        /*0410*/ 	.word	0x00000000
        /*0414*/ 	.short	0x010a
        /*0416*/ 	.byte	0xff
	.zero		1


	//   ....[47]....
        /*0418*/ 	.word	0x00002880
        /*041c*/ 	.word	0x00000000
        /*0420*/ 	.word	0x000000e0
        /*0424*/ 	.short	0x010a
        /*0426*/ 	.byte	0xff
	.zero		1


	//   ....[48]....
        /*0428*/ 	.word	0x000028f0
        /*042c*/ 	.word	0x00000000
        /*0430*/ 	.word	0x00000000
        /*0434*/ 	.short	0x0101
        /*0436*/ 	.byte	0xff
	.zero		1


	//   ....[49]....
        /*0438*/ 	.word	0x00002910
        /*043c*/ 	.word	0x000000ff
        /*0440*/ 	.word	0x00000090
        /*0444*/ 	.short	0x010a
        /*0446*/ 	.byte	0x05
	.zero		1


	//   ....[50]....
        /*0448*/ 	.word	0x00002a30
        /*044c*/ 	.word	0x00000000
        /*0450*/ 	.word	0x00000080
        /*0454*/ 	.short	0x010a
        /*0456*/ 	.byte	0xff
	.zero		1


	//   ....[51]....
        /*0458*/ 	.word	0x00002b30
        /*045c*/ 	.word	0x00000000
        /*0460*/ 	.word	0x00000000
        /*0464*/ 	.short	0x0101
        /*0466*/ 	.byte	0xff
	.zero		1


	//   ....[52]....
        /*0468*/ 	.word	0x00002bc0
        /*046c*/ 	.word	0x000000ff
        /*0470*/ 	.word	0x00000090
        /*0474*/ 	.short	0x0106
        /*0476*/ 	.byte	0x05
	.zero		1


	//   ....[53]....
        /*0478*/ 	.word	0x00002be0
        /*047c*/ 	.word	0x000000ff
        /*0480*/ 	.word	0x00000090
        /*0484*/ 	.short	0x010a
        /*0486*/ 	.byte	0x05
	.zero		1


	//   ....[54]....
        /*0488*/ 	.word	0x00002c70
        /*048c*/ 	.word	0x000000ff
        /*0490*/ 	.word	0x00000090
        /*0494*/ 	.short	0x0106
        /*0496*/ 	.byte	0x04
	.zero		1


	//   ....[55]....
        /*0498*/ 	.word	0x00002cb0
        /*049c*/ 	.word	0x00000000
        /*04a0*/ 	.word	0x00000090
        /*04a4*/ 	.short	0x010a
        /*04a6*/ 	.byte	0xff
	.zero		1


	//   ....[56]....
        /*04a8*/ 	.word	0x00002ef0
        /*04ac*/ 	.word	0x000000ff
        /*04b0*/ 	.word	0x00000008
        /*04b4*/ 	.short	0x010a
        /*04b6*/ 	.byte	0x06
	.zero		1


	//   ....[57]....
        /*04b8*/ 	.word	0x00002f10
        /*04bc*/ 	.word	0x000000ff
        /*04c0*/ 	.word	0x00000008
        /*04c4*/ 	.short	0x010a
        /*04c6*/ 	.byte	0x06
	.zero		1


	//   ....[58]....
        /*04c8*/ 	.word	0x000030a0
        /*04cc*/ 	.word	0x000000ff
        /*04d0*/ 	.word	0x00000008
        /*04d4*/ 	.short	0x010a
        /*04d6*/ 	.byte	0x06
	.zero		1


	//   ....[59]....
        /*04d8*/ 	.word	0x000030c0
        /*04dc*/ 	.word	0x000000ff
        /*04e0*/ 	.word	0x00000008
        /*04e4*/ 	.short	0x010a
        /*04e6*/ 	.byte	0x06
	.zero		1


	//   ....[60]....
        /*04e8*/ 	.word	0x00003180
        /*04ec*/ 	.word	0x000000ff
        /*04f0*/ 	.word	0x00000000
        /*04f4*/ 	.short	0x0101
        /*04f6*/ 	.byte	0x07
	.zero		1


	//   ....[61]....
        /*04f8*/ 	.word	0x00003480
        /*04fc*/ 	.word	0x00000000
        /*0500*/ 	.word	0x00000080
        /*0504*/ 	.short	0x010a
        /*0506*/ 	.byte	0xff
	.zero		1


	//   ....[62]....
        /*0508*/ 	.word	0x00003540
        /*050c*/ 	.word	0x00000000
        /*0510*/ 	.word	0x00000000
        /*0514*/ 	.short	0x0101
        /*0516*/ 	.byte	0xff
	.zero		1


	//   ....[63]....
        /*0518*/ 	.word	0x00003600
        /*051c*/ 	.word	0x000000ff
        /*0520*/ 	.word	0x00000000
        /*0524*/ 	.short	0x010a
        /*0526*/ 	.byte	0x06
	.zero		1


	//   ....[64]....
        /*0528*/ 	.word	0x00003610
        /*052c*/ 	.word	0x000000ff
        /*0530*/ 	.word	0x000000c0
        /*0534*/ 	.short	0x010a
        /*0536*/ 	.byte	0x0a
	.zero		1


	//   ....[65]....
        /*0538*/ 	.word	0x000036c0
        /*053c*/ 	.word	0x000000ff
        /*0540*/ 	.word	0x00000000
        /*0544*/ 	.short	0x010a
        /*0546*/ 	.byte	0x09
	.zero		1


	//   ....[66]....
        /*0548*/ 	.word	0x00003800
        /*054c*/ 	.word	0x000000ff
        /*0550*/ 	.word	0x00000000
        /*0554*/ 	.short	0x010a
        /*0556*/ 	.byte	0x06
	.zero		1


	//   ....[67]....
        /*0558*/ 	.word	0x00003a50
        /*055c*/ 	.word	0x000000ff
        /*0560*/ 	.word	0x00000000
        /*0564*/ 	.short	0x010a
        /*0566*/ 	.byte	0x07
	.zero		1


	//   ....[68]....
        /*0568*/ 	.word	0x00003ae0
        /*056c*/ 	.word	0x000000ff
        /*0570*/ 	.word	0x00000000
        /*0574*/ 	.short	0x010a
        /*0576*/ 	.byte	0x07
	.zero		1


	//   ....[69]....
        /*0578*/ 	.word	0x00003b70
        /*057c*/ 	.word	0x000000ff
        /*0580*/ 	.word	0x00000000
        /*0584*/ 	.short	0x010a
        /*0586*/ 	.byte	0x07
	.zero		1


	//   ....[70]....
        /*0588*/ 	.word	0x00003c10
        /*058c*/ 	.word	0x00000000
        /*0590*/ 	.word	0x00000000
        /*0594*/ 	.short	0x010a
        /*0596*/ 	.byte	0xff
	.zero		1


	//   ....[71]....
        /*0598*/ 	.word	0x00003c50
        /*059c*/ 	.word	0x00000000
        /*05a0*/ 	.word	0x00000000
        /*05a4*/ 	.short	0x010a
        /*05a6*/ 	.byte	0xff
	.zero		1


	//   ....[72]....
        /*05a8*/ 	.word	0x00003cc0
        /*05ac*/ 	.word	0x000000ff
        /*05b0*/ 	.word	0x00000000
        /*05b4*/ 	.short	0x0101
        /*05b6*/ 	.byte	0x05
	.zero		1


	//   ....[73]....
        /*05b8*/ 	.word	0x00003d00
        /*05bc*/ 	.word	0x000000ff
        /*05c0*/ 	.word	0x00000100
        /*05c4*/ 	.short	0x010a
        /*05c6*/ 	.byte	0x08
	.zero		1


	//   ....[74]....
        /*05c8*/ 	.word	0x00003d50
        /*05cc*/ 	.word	0x000000ff
        /*05d0*/ 	.word	0x00000000
        /*05d4*/ 	.short	0x0101
        /*05d6*/ 	.byte	0x05
	.zero		1


	//   ....[75]....
        /*05d8*/ 	.word	0x000041a0
        /*05dc*/ 	.word	0x00000000
        /*05e0*/ 	.word	0x00000080
        /*05e4*/ 	.short	0x010a
        /*05e6*/ 	.byte	0xff
	.zero		1


	//   ....[76]....
        /*05e8*/ 	.word	0x00004260
        /*05ec*/ 	.word	0x00000000
        /*05f0*/ 	.word	0x00000000
        /*05f4*/ 	.short	0x0101
        /*05f6*/ 	.byte	0xff
	.zero		1


	//   ....[77]....
        /*05f8*/ 	.word	0x00004580
        /*05fc*/ 	.word	0x000000ff
        /*0600*/ 	.word	0x00000078
        /*0604*/ 	.short	0x010a
        /*0606*/ 	.byte	0x07
	.zero		1


	//   ....[78]....
        /*0608*/ 	.word	0x00004770
        /*060c*/ 	.word	0x000000ff
        /*0610*/ 	.word	0x00000050
        /*0614*/ 	.short	0x010a
        /*0616*/ 	.byte	0x07
	.zero		1


	//   ....[79]....
        /*0618*/ 	.word	0x00004960
        /*061c*/ 	.word	0x000000ff
        /*0620*/ 	.word	0x00000030
        /*0624*/ 	.short	0x010b
        /*0626*/ 	.byte	0x07
	.zero		1


	//   ....[80]....
        /*0628*/ 	.word	0x00004970
        /*062c*/ 	.word	0x000000ff
        /*0630*/ 	.word	0x00000000
        /*0634*/ 	.short	0x0101
        /*0636*/ 	.byte	0x0e
	.zero		1


	//   ....[81]....
        /*0638*/ 	.word	0x00004980
        /*063c*/ 	.word	0x000000ff
        /*0640*/ 	.word	0x00000058
        /*0644*/ 	.short	0x010a
        /*0646*/ 	.byte	0x07
	.zero		1


	//   ....[82]....
        /*0648*/ 	.word	0x00004b30
        /*064c*/ 	.word	0x000000ff
        /*0650*/ 	.word	0x00000038
        /*0654*/ 	.short	0x010b
        /*0656*/ 	.byte	0x07
	.zero		1


	//   ....[83]....
        /*0658*/ 	.word	0x00004b40
        /*065c*/ 	.word	0x000000ff
        /*0660*/ 	.word	0x00000000
        /*0664*/ 	.short	0x0101
        /*0666*/ 	.byte	0x0e
	.zero		1


	//   ....[84]....
        /*0668*/ 	.word	0x00004b50
        /*066c*/ 	.word	0x000000ff
        /*0670*/ 	.word	0x00000060
        /*0674*/ 	.short	0x010a
        /*0676*/ 	.byte	0x07
	.zero		1


	//   ....[85]....
        /*0678*/ 	.word	0x00004d40
        /*067c*/ 	.word	0x000000ff
        /*0680*/ 	.word	0x00000040
        /*0684*/ 	.short	0x010b
        /*0686*/ 	.byte	0x07
	.zero		1


	//   ....[86]....
        /*0688*/ 	.word	0x00004db0
        /*068c*/ 	.word	0x000000ff
        /*0690*/ 	.word	0x00000000
        /*0694*/ 	.short	0x0101
        /*0696*/ 	.byte	0x0e
	.zero		1


	//   ....[87]....
        /*0698*/ 	.word	0x00004dc0
        /*069c*/ 	.word	0x000000ff
        /*06a0*/ 	.word	0x00000068
        /*06a4*/ 	.short	0x010a
        /*06a6*/ 	.byte	0x07
	.zero		1


	//   ....[88]....
        /*06a8*/ 	.word	0x00005060
        /*06ac*/ 	.word	0x000000ff
        /*06b0*/ 	.word	0x00000048
        /*06b4*/ 	.short	0x010b
        /*06b6*/ 	.byte	0x07
	.zero		1


	//   ....[89]....
        /*06b8*/ 	.word	0x00005080
        /*06bc*/ 	.word	0x000000ff
        /*06c0*/ 	.word	0x00000000
        /*06c4*/ 	.short	0x0101
        /*06c6*/ 	.byte	0x0d
	.zero		1


	//   ....[90]....
        /*06c8*/ 	.word	0x000050b0
        /*06cc*/ 	.word	0x000000ff
        /*06d0*/ 	.word	0x00000050
        /*06d4*/ 	.short	0x010a
        /*06d6*/ 	.byte	0x07
	.zero		1


	//   ....[91]....
        /*06d8*/ 	.word	0x000050d0
        /*06dc*/ 	.word	0x000000ff
        /*06e0*/ 	.word	0x00000058
        /*06e4*/ 	.short	0x010a
        /*06e6*/ 	.byte	0x07
	.zero		1


	//   ....[92]....
        /*06e8*/ 	.word	0x000050f0
        /*06ec*/ 	.word	0x000000ff
        /*06f0*/ 	.word	0x00000060
        /*06f4*/ 	.short	0x010a
        /*06f6*/ 	.byte	0x07
	.zero		1


	//   ....[93]....
        /*06f8*/ 	.word	0x00005130
        /*06fc*/ 	.word	0x00000000
        /*0700*/ 	.word	0x00000068
        /*0704*/ 	.short	0x010a
        /*0706*/ 	.byte	0xff
	.zero		1


	//   ....[94]....
        /*0708*/ 	.word	0x00005460
        /*070c*/ 	.word	0x00000000
        /*0710*/ 	.word	0x00000080
        /*0714*/ 	.short	0x010a
        /*0716*/ 	.byte	0xff
	.zero		1


	//   ....[95]....
        /*0718*/ 	.word	0x00005570
        /*071c*/ 	.word	0x00000000
        /*0720*/ 	.word	0x00000000
        /*0724*/ 	.short	0x0101
        /*0726*/ 	.byte	0xff
	.zero		1


	//   ....[96]....
        /*0728*/ 	.word	0x00005f60
        /*072c*/ 	.word	0x00000003
        /*0730*/ 	.word	0x00000030
        /*0734*/ 	.short	0x010a
        /*0736*/ 	.byte	0xff
	.zero		1


	//   ....[97]....
        /*0738*/ 	.word	0x00005f70
        /*073c*/ 	.word	0x0000006f
        /*0740*/ 	.word	0x000000a0
        /*0744*/ 	.short	0x010a
        /*0746*/ 	.byte	0xff
	.zero		1


	//   ....[98]....
        /*0748*/ 	.word	0x00006110
        /*074c*/ 	.word	0x00000003
        /*0750*/ 	.word	0x00000030
        /*0754*/ 	.short	0x010a
        /*0756*/ 	.byte	0xff
	.zero		1


	//   ....[99]....
        /*0758*/ 	.word	0x00006230
        /*075c*/ 	.word	0x00000000
        /*0760*/ 	.word	0x00000000
        /*0764*/ 	.short	0x0101
        /*0766*/ 	.byte	0xff
	.zero		1


	//   ....[100]....
        /*0768*/ 	.word	0x000062b0
        /*076c*/ 	.word	0x0000006f
        /*0770*/ 	.word	0x000000a0
        /*0774*/ 	.short	0x010a
        /*0776*/ 	.byte	0xff
	.zero		1


	//   ....[101]....
        /*0778*/ 	.word	0x00006e50
        /*077c*/ 	.word	0x00000000
        /*0780*/ 	.word	0x00000030
        /*0784*/ 	.short	0x010a
        /*0786*/ 	.byte	0xff
	.zero		1


	//   ....[102]....
        /*0788*/ 	.word	0x00006f10
        /*078c*/ 	.word	0x00000000
        /*0790*/ 	.word	0x00000030
        /*0794*/ 	.short	0x010a
        /*0796*/ 	.byte	0xff
	.zero		1


	//   ....[103]....
        /*0798*/ 	.word	0x00007040
        /*079c*/ 	.word	0x00000000
        /*07a0*/ 	.word	0x00000000
        /*07a4*/ 	.short	0x0101
        /*07a6*/ 	.byte	0xff
	.zero		1


	//   ....[104]....
        /*07a8*/ 	.word	0x00007bf0
        /*07ac*/ 	.word	0x00000000
        /*07b0*/ 	.word	0x00000030
        /*07b4*/ 	.short	0x010a
        /*07b6*/ 	.byte	0xff
	.zero		1


	//   ....[105]....
        /*07b8*/ 	.word	0x00007cb0
        /*07bc*/ 	.word	0x00000000
        /*07c0*/ 	.word	0x00000030
        /*07c4*/ 	.short	0x010a
        /*07c6*/ 	.byte	0xff
	.zero		1


	//   ....[106]....
        /*07c8*/ 	.word	0x00007de0
        /*07cc*/ 	.word	0x00000000
        /*07d0*/ 	.word	0x00000000
        /*07d4*/ 	.short	0x0101
        /*07d6*/ 	.byte	0xff
	.zero		1


	//   ....[107]....
        /*07d8*/ 	.word	0x000089b0
        /*07dc*/ 	.word	0x00000000
        /*07e0*/ 	.word	0x00000030
        /*07e4*/ 	.short	0x010a
        /*07e6*/ 	.byte	0xff
	.zero		1


	//   ....[108]....
        /*07e8*/ 	.word	0x00008a70
        /*07ec*/ 	.word	0x00000000
        /*07f0*/ 	.word	0x00000030
        /*07f4*/ 	.short	0x010a
        /*07f6*/ 	.byte	0xff
	.zero		1


	//   ....[109]....
        /*07f8*/ 	.word	0x00008ba0
        /*07fc*/ 	.word	0x00000000
        /*0800*/ 	.word	0x00000000
        /*0804*/ 	.short	0x0101
        /*0806*/ 	.byte	0xff
	.zero		1


	//   ....[110]....
        /*0808*/ 	.word	0x00008ea0
        /*080c*/ 	.word	0x0000006f
        /*0810*/ 	.word	0x00000000
        /*0814*/ 	.short	0x0101
        /*0816*/ 	.byte	0xff
	.zero		1


	//   ....[111]....
        /*0818*/ 	.word	0x00009850
        /*081c*/ 	.word	0x00000002
        /*0820*/ 	.word	0x000000f0
        /*0824*/ 	.short	0x010a
        /*0826*/ 	.byte	0xff
	.zero		1


	//   ....[112]....
        /*0828*/ 	.word	0x000098b0
        /*082c*/ 	.word	0x00000002
        /*0830*/ 	.word	0x00000018
        /*0834*/ 	.short	0x010a
        /*0836*/ 	.byte	0xff
	.zero		1


	//   ....[113]....
        /*0838*/ 	.word	0x00009910
        /*083c*/ 	.word	0x00000002
        /*0840*/ 	.word	0x00000018
        /*0844*/ 	.short	0x010a
        /*0846*/ 	.byte	0xff
	.zero		1


	//   ....[114]....
        /*0848*/ 	.word	0x00009960
        /*084c*/ 	.word	0x00000002
        /*0850*/ 	.word	0x00000080
        /*0854*/ 	.short	0x010a
        /*0856*/ 	.byte	0xff
	.zero		1


	//   ....[115]....
        /*0858*/ 	.word	0x000099c0
        /*085c*/ 	.word	0x00000000
        /*0860*/ 	.word	0x00000000
        /*0864*/ 	.short	0x010a
        /*0866*/ 	.byte	0xff
	.zero		1


	//   ....[116]....
        /*0868*/ 	.word	0x00009a20
        /*086c*/ 	.word	0x00000000
        /*0870*/ 	.word	0x00000000
        /*0874*/ 	.short	0x010a
        /*0876*/ 	.byte	0xff
	.zero		1


	//   ....[117]....
        /*0878*/ 	.word	0x00009a70
        /*087c*/ 	.word	0x00000000
        /*0880*/ 	.word	0x000000e0
        /*0884*/ 	.short	0x010a
        /*0886*/ 	.byte	0xff
	.zero		1


	//   ....[118]....
        /*0888*/ 	.word	0x00009ad0
        /*088c*/ 	.word	0x00000000
        /*0890*/ 	.word	0x00000090
        /*0894*/ 	.short	0x010a
        /*0896*/ 	.byte	0xff
	.zero		1


	//   ....[119]....
        /*0898*/ 	.word	0x00009b20
        /*089c*/ 	.word	0x00000000
        /*08a0*/ 	.word	0x00000080
        /*08a4*/ 	.short	0x010a
        /*08a6*/ 	.byte	0xff
	.zero		1


	//   ....[120]....
        /*08a8*/ 	.word	0x00009b80
        /*08ac*/ 	.word	0x00000000
        /*08b0*/ 	.word	0x00000090
        /*08b4*/ 	.short	0x010a
        /*08b6*/ 	.byte	0xff
	.zero		1


	//   ....[121]....
        /*08b8*/ 	.word	0x00009be0
        /*08bc*/ 	.word	0x00000004
        /*08c0*/ 	.word	0x00000008
        /*08c4*/ 	.short	0x010a
        /*08c6*/ 	.byte	0xff
	.zero		1


	//   ....[122]....
        /*08c8*/ 	.word	0x00009cc0
        /*08cc*/ 	.word	0x00000002
        /*08d0*/ 	.word	0x00000008
        /*08d4*/ 	.short	0x010a
        /*08d6*/ 	.byte	0xff
	.zero		1


	//   ....[123]....
        /*08d8*/ 	.word	0x00009d10
        /*08dc*/ 	.word	0x00000000
        /*08e0*/ 	.word	0x00000080
        /*08e4*/ 	.short	0x010a
        /*08e6*/ 	.byte	0xff
	.zero		1


	//   ....[124]....
        /*08e8*/ 	.word	0x00009d70
        /*08ec*/ 	.word	0x00000000
        /*08f0*/ 	.word	0x000000c0
        /*08f4*/ 	.short	0x010a
        /*08f6*/ 	.byte	0xff
	.zero		1


	//   ....[125]....
        /*08f8*/ 	.word	0x00009dd0
        /*08fc*/ 	.word	0x00000000
        /*0900*/ 	.word	0x00000000
        /*0904*/ 	.short	0x010a
        /*0906*/ 	.byte	0xff
	.zero		1


	//   ....[126]....
        /*0908*/ 	.word	0x00009e30
        /*090c*/ 	.word	0x00000000
        /*0910*/ 	.word	0x00000000
        /*0914*/ 	.short	0x010a
        /*0916*/ 	.byte	0xff
	.zero		1


	//   ....[127]....
        /*0918*/ 	.word	0x00009e90
        /*091c*/ 	.word	0x00000000
        /*0920*/ 	.word	0x00000000
        /*0924*/ 	.short	0x010a
        /*0926*/ 	.byte	0xff
	.zero		1


	//   ....[128]....
        /*0928*/ 	.word	0x00009ef0
        /*092c*/ 	.word	0x00000000
        /*0930*/ 	.word	0x00000000
        /*0934*/ 	.short	0x010a
        /*0936*/ 	.byte	0xff
	.zero		1


	//   ....[129]....
        /*0938*/ 	.word	0x00009f50
        /*093c*/ 	.word	0x00000000
        /*0940*/ 	.word	0x00000100
        /*0944*/ 	.short	0x010a
        /*0946*/ 	.byte	0xff
	.zero		1


	//   ....[130]....
        /*0948*/ 	.word	0x00009fa0
        /*094c*/ 	.word	0x00000000
        /*0950*/ 	.word	0x00000080
        /*0954*/ 	.short	0x010a
        /*0956*/ 	.byte	0xff
	.zero		1


	//   ....[131]....
        /*0958*/ 	.word	0x0000a000
        /*095c*/ 	.word	0x00000000
        /*0960*/ 	.word	0x00000078
        /*0964*/ 	.short	0x010a
        /*0966*/ 	.byte	0xff
	.zero		1


	//   ....[132]....
        /*0968*/ 	.word	0x0000a060
        /*096c*/ 	.word	0x00000000
        /*0970*/ 	.word	0x00000050
        /*0974*/ 	.short	0x010a
        /*0976*/ 	.byte	0xff
	.zero		1


	//   ....[133]....
        /*0978*/ 	.word	0x0000a0c0
        /*097c*/ 	.word	0x00000000
        /*0980*/ 	.word	0x00000058
        /*0984*/ 	.short	0x010a
        /*0986*/ 	.byte	0xff
	.zero		1


	//   ....[134]....
        /*0988*/ 	.word	0x0000a120
        /*098c*/ 	.word	0x00000000
        /*0990*/ 	.word	0x00000060
        /*0994*/ 	.short	0x010a
        /*0996*/ 	.byte	0xff
	.zero		1


	//   ....[135]....
        /*0998*/ 	.word	0x0000a180
        /*099c*/ 	.word	0x00000000
        /*09a0*/ 	.word	0x00000068
        /*09a4*/ 	.short	0x010a
        /*09a6*/ 	.byte	0xff
	.zero		1


	//   ....[136]....
        /*09a8*/ 	.word	0x0000a1e0
        /*09ac*/ 	.word	0x00000000
        /*09b0*/ 	.word	0x00000050
        /*09b4*/ 	.short	0x010a
        /*09b6*/ 	.byte	0xff
	.zero		1


	//   ....[137]....
        /*09b8*/ 	.word	0x0000a240
        /*09bc*/ 	.word	0x00000000
        /*09c0*/ 	.word	0x00000058
        /*09c4*/ 	.short	0x010a
        /*09c6*/ 	.byte	0xff
	.zero		1


	//   ....[138]....
        /*09c8*/ 	.word	0x0000a2a0
        /*09cc*/ 	.word	0x00000000
        /*09d0*/ 	.word	0x00000060
        /*09d4*/ 	.short	0x010a
        /*09d6*/ 	.byte	0xff
	.zero		1


	//   ....[139]....
        /*09d8*/ 	.word	0x0000a2f0
        /*09dc*/ 	.word	0x00000000
        /*09e0*/ 	.word	0x00000080
        /*09e4*/ 	.short	0x010a
        /*09e6*/ 	.byte	0xff
	.zero		1


	//   ....[140]....
        /*09e8*/ 	.word	0x0000a340
        /*09ec*/ 	.word	0x00000003
        /*09f0*/ 	.word	0x00000030
        /*09f4*/ 	.short	0x010a
        /*09f6*/ 	.byte	0xff
	.zero		1


	//   ....[141]....
        /*09f8*/ 	.word	0x0000a390
        /*09fc*/ 	.word	0x0000006f
        /*0a00*/ 	.word	0x000000a0
        /*0a04*/ 	.short	0x010a
        /*0a06*/ 	.byte	0xff
	.zero		1


	//   ....[142]....
        /*0a08*/ 	.word	0x0000a3e0
        /*0a0c*/ 	.word	0x00000000
        /*0a10*/ 	.word	0x00000030
        /*0a14*/ 	.short	0x010a
        /*0a16*/ 	.byte	0xff
	.zero		1


	//   ....[143]....
        /*0a18*/ 	.word	0x0000a430
        /*0a1c*/ 	.word	0x00000000
        /*0a20*/ 	.word	0x00000030
        /*0a24*/ 	.short	0x010a
        /*0a26*/ 	.byte	0xff
	.zero		1


	//   ....[144]....
        /*0a28*/ 	.word	0x0000a480
        /*0a2c*/ 	.word	0x00000000
        /*0a30*/ 	.word	0x00000030
        /*0a34*/ 	.short	0x010a
        /*0a36*/ 	.byte	0xff
	.zero		1


	//----- nvinfo : EIATTR_NUM_MBARRIERS
	.align		4
.L_48:
        /*0a38*/ 	.byte	0x03, 0x38
        /*0a3a*/ 	.short	0x0021


	//----- nvinfo : EIATTR_EXIT_INSTR_OFFSETS
	.align		4
        /*0a3c*/ 	.byte	0x04, 0x1c
        /*0a3e*/ 	.short	(.L_50 - .L_49)


	//   ....[0]....
.L_49:
        /*0a40*/ 	.word	0x00002780


	//   ....[1]....
        /*0a44*/ 	.word	0x00002c80


	//   ....[2]....
        /*0a48*/ 	.word	0x00002ce0


	//   ....[3]....
        /*0a4c*/ 	.word	0x00003f80


	//   ....[4]....
        /*0a50*/ 	.word	0x00005160


	//   ....[5]....
        /*0a54*/ 	.word	0x000051a0


	//   ....[6]....
        /*0a58*/ 	.word	0x00009840


	//----- nvinfo : EIATTR_MAX_THREADS
	.align		4
.L_50:
        /*0a5c*/ 	.byte	0x04, 0x05
        /*0a5e*/ 	.short	(.L_52 - .L_51)
.L_51:
        /*0a60*/ 	.word	0x00000100
        /*0a64*/ 	.word	0x00000001
        /*0a68*/ 	.word	0x00000001


	//----- nvinfo : EIATTR_CRS_STACK_SIZE
	.align		4
.L_52:
        /*0a6c*/ 	.byte	0x04, 0x1e
        /*0a6e*/ 	.short	(.L_54 - .L_53)
.L_53:
        /*0a70*/ 	.word	0x00000000


	//----- nvinfo : EIATTR_CBANK_PARAM_SIZE
	.align		4
.L_54:
        /*0a74*/ 	.byte	0x03, 0x19
        /*0a76*/ 	.short	0x0800


	//----- nvinfo : EIATTR_PARAM_CBANK
	.align		4
        /*0a78*/ 	.byte	0x04, 0x0a
        /*0a7a*/ 	.short	(.L_56 - .L_55)
	.align		4
.L_55:
        /*0a7c*/ 	.word	index@(.nv.constant0._ZN7cutlass13device_kernelINS_4gemm6kernel13GemmUniversalIN4cute5tupleIJiiiiEEENS1_10collective13CollectiveMmaINS1_35MainloopSm100TmaUmmaWarpSpecializedILi3ELi2ELi4ENS5_IJNS4_1CILi2EEENSA_ILi1EEESC_EEEEENS5_IJNSA_ILi128EEENSA_ILi256EEENSA_ILi64EEEEEENS_12float_e4m3_tENS5_IJlSC_lEEESJ_SK_NS4_8TiledMMAINS4_8MMA_AtomIJNS4_10MMA_TraitsINS4_25SM100_MMA_F8F6F4_2x1SM_SSEJSJ_SJ_fSF_SG_NS4_17integral_constantINS4_4UMMA5MajorELSR_0EEESS_NSP_INSQ_7ScaleInELST_0EEESU_EEEEEENS4_6LayoutINS5_IJSC_SC_SC_EEENS5_IJNSA_ILi0EEESZ_SZ_EEEEENS5_IJNS4_10UnderscoreES12_S12_EEEEENS4_18SM100_TMA_2SM_LOADENS4_14ComposedLayoutINS4_7SwizzleILi2ELi4ELi3EEENS4_18smem_ptr_flag_bitsILi8EEENSX_INS5_IJNSA_ILi8EEESH_EEENS5_IJSH_SC_EEEEEEEvNS4_8identityES15_S1F_vS1G_EENS_8epilogue10collective18CollectiveEpilogueINS1I_23Sm100TmaWarpSpecializedILi4ELi2ELi32ELb0ELb0EEEJNS5_IJSH_SG_SH_EEENS5_IJNSX_ISH_SC_EENSX_INS5_IJNSA_ILi32EEESB_EEENS5_IJSC_SF_EEEEEEEESJ_SK_SJ_SK_NS1I_6fusion15FusionCallbacksIS1M_NS1U_17LinearCombinationISJ_fSJ_fLNS_15FloatRoundStyleE2EEES1N_S1T_JEEENS4_5SM1004TMEM4LOAD26SM100_TMEM_LOAD_32dp32b32xENS4_13SM90_TMA_LOADENS16_INS17_ILi1ELi4ELi3EEES1A_NSX_INS5_IJS1B_S1P_EEENS5_IJS1P_SC_EEEEEEENS4_39AutoVectorizingCopyWithAssumedAlignmentILi128EEENS4_14SM90_TMA_STOREES29_S2B_S2B_EEEvvEEEEvNT_6ParamsE)
        /*0a80*/ 	.short	0x0380
        /*0a82*/ 	.short	0x0800


	//----- nvinfo : EIATTR_SW_WAR
	.align		4
.L_56:
        /*0a84*/ 	.byte	0x04, 0x36
        /*0a86*/ 	.short	(.L_58 - .L_57)
.L_57:
        /*0a88*/ 	.word	0x00000008
.L_58:


//--------------------- .nv.callgraph             --------------------------
	.section	.nv.callgraph,"",@"SHT_CUDA_CALLGRAPH"
	.align	4
	.sectionentsize	8
	.align		4
        /*0000*/ 	.word	0x00000000
	.align		4
        /*0004*/ 	.word	0xffffffff
	.align		4
        /*0008*/ 	.word	index@(_ZN7cutlass13device_kernelINS_4gemm6kernel13GemmUniversalIN4cute5tupleIJiiiiEEENS1_10collective13CollectiveMmaINS1_35MainloopSm100TmaUmmaWarpSpecializedILi3ELi2ELi4ENS5_IJNS4_1CILi2EEENSA_ILi1EEESC_EEEEENS5_IJNSA_ILi128EEENSA_ILi256EEENSA_ILi64EEEEEENS_12float_e4m3_tENS5_IJlSC_lEEESJ_SK_NS4_8TiledMMAINS4_8MMA_AtomIJNS4_10MMA_TraitsINS4_25SM100_MMA_F8F6F4_2x1SM_SSEJSJ_SJ_fSF_SG_NS4_17integral_constantINS4_4UMMA5MajorELSR_0EEESS_NSP_INSQ_7ScaleInELST_0EEESU_EEEEEENS4_6LayoutINS5_IJSC_SC_SC_EEENS5_IJNSA_ILi0EEESZ_SZ_EEEEENS5_IJNS4_10UnderscoreES12_S12_EEEEENS4_18SM100_TMA_2SM_LOADENS4_14ComposedLayoutINS4_7SwizzleILi2ELi4ELi3EEENS4_18smem_ptr_flag_bitsILi8EEENSX_INS5_IJNSA_ILi8EEESH_EEENS5_IJSH_SC_EEEEEEEvNS4_8identityES15_S1F_vS1G_EENS_8epilogue10collective18CollectiveEpilogueINS1I_23Sm100TmaWarpSpecializedILi4ELi2ELi32ELb0ELb0EEEJNS5_IJSH_SG_SH_EEENS5_IJNSX_ISH_SC_EENSX_INS5_IJNSA_ILi32EEESB_EEENS5_IJSC_SF_EEEEEEEESJ_SK_SJ_SK_NS1I_6fusion15FusionCallbacksIS1M_NS1U_17LinearCombinationISJ_fSJ_fLNS_15FloatRoundStyleE2EEES1N_S1T_JEEENS4_5SM1004TMEM4LOAD26SM100_TMEM_LOAD_32dp32b32xENS4_13SM90_TMA_LOADENS16_INS17_ILi1ELi4ELi3EEES1A_NSX_INS5_IJS1B_S1P_EEENS5_IJS1P_SC_EEEEEEENS4_39AutoVectorizingCopyWithAssumedAlignmentILi128EEENS4_14SM90_TMA_STOREES29_S2B_S2B_EEEvvEEEEvNT_6ParamsE)
	.align		4
        /*000c*/ 	.word	index@(__assertfail)
	.align		4
        /*0010*/ 	.word	0x00000000
	.align		4
        /*0014*/ 	.word	0xfffffffe
	.align		4
        /*0018*/ 	.word	0x00000000
	.align		4
        /*001c*/ 	.word	0xfffffffd
	.align		4
        /*0020*/ 	.word	0x00000000
	.align		4
        /*0024*/ 	.word	0xfffffffc


//--------------------- .nv.constant4             --------------------------
	.section	.nv.constant4,"a",@progbits
	.align	8
	.align		8
.nv.constant4:
        /*0000*/ 	.dword	__assertfail
	.align		8
        /*0008*/ 	.dword	__unnamed_1
	.align		8
        /*0010*/ 	.dword	__unnamed_2
	.align		8
        /*0018*/ 	.dword	__unnamed_3
	.align		8
        /*0020*/ 	.dword	_ZN39_INTERNAL_aa45f9b3_4_k_cu_695c9e9d_84984cuda3std3__45__cpo5beginE
	.align		8
        /*0028*/ 	.dword	_ZN39_INTERNAL_aa45f9b3_4_k_cu_695c9e9d_84984cuda3std3__45__cpo3endE
	.align		8
        /*0030*/ 	.dword	_ZN39_INTERNAL_aa45f9b3_4_k_cu_695c9e9d_84984cuda3std3__45__cpo6cbeginE
	.align		8
        /*0038*/ 	.dword	_ZN39_INTERNAL_aa45f9b3_4_k_cu_695c9e9d_84984cuda3std3__45__cpo4cendE
	.align		8
        /*0040*/ 	.dword	_ZN39_INTERNAL_aa45f9b3_4_k_cu_695c9e9d_84984cuda3std3__441_GLOBAL__N__aa45f9b3_4_k_cu_695c9e9d_84986ignoreE
	.align		8
        /*0048*/ 	.dword	_ZN39_INTERNAL_aa45f9b3_4_k_cu_695c9e9d_84984cuda3std3__419piecewise_constructE
	.align		8
        /*0050*/ 	.dword	_ZN39_INTERNAL_aa45f9b3_4_k_cu_695c9e9d_84984cuda3std3__48in_placeE
	.align		8
        /*0058*/ 	.dword	_ZN39_INTERNAL_aa45f9b3_4_k_cu_695c9e9d_84984cuda3std6ranges3__45__cpo4swapE
	.align		8
        /*0060*/ 	.dword	_ZN39_INTERNAL_aa45f9b3_4_k_cu_695c9e9d_84984cuda3std6ranges3__45__cpo9iter_moveE
	.align		8
        /*0068*/ 	.dword	_ZN39_INTERNAL_aa45f9b3_4_k_cu_695c9e9d_84984cute7productE
	.align		8
        /*0070*/ 	.dword	_ZN39_INTERNAL_aa45f9b3_4_k_cu_695c9e9d_84984cute1_E
	.align		8
        /*0078*/ 	.dword	$str$25
	.align		8
        /*0080*/ 	.dword	$str$26
	.align		8
        /*0088*/ 	.dword	$str$27
	.align		8
        /*0090*/ 	.dword	$str$28


//--------------------- .text._ZN7cutlass13device_kernelINS_4gemm6kernel13GemmUniversalIN4cute5tupleIJiiiiEEENS1_10collective13CollectiveMmaINS1_35MainloopSm100TmaUmmaWarpSpecializedILi3ELi2ELi4ENS5_IJNS4_1CILi2EEENSA_ILi1EEESC_EEEEENS5_IJNSA_ILi128EEENSA_ILi256EEENSA_ILi64EEEEEENS_12float_e4m3_tENS5_IJlSC_lEEESJ_SK_NS4_8TiledMMAINS4_8MMA_AtomIJNS4_10MMA_TraitsINS4_25SM100_MMA_F8F6F4_2x1SM_SSEJSJ_SJ_fSF_SG_NS4_17integral_constantINS4_4UMMA5MajorELSR_0EEESS_NSP_INSQ_7ScaleInELST_0EEESU_EEEEEENS4_6LayoutINS5_IJSC_SC_SC_EEENS5_IJNSA_ILi0EEESZ_SZ_EEEEENS5_IJNS4_10UnderscoreES12_S12_EEEEENS4_18SM100_TMA_2SM_LOADENS4_14ComposedLayoutINS4_7SwizzleILi2ELi4ELi3EEENS4_18smem_ptr_flag_bitsILi8EEENSX_INS5_IJNSA_ILi8EEESH_EEENS5_IJSH_SC_EEEEEEEvNS4_8identityES15_S1F_vS1G_EENS_8epilogue10collective18CollectiveEpilogueINS1I_23Sm100TmaWarpSpecializedILi4ELi2ELi32ELb0ELb0EEEJNS5_IJSH_SG_SH_EEENS5_IJNSX_ISH_SC_EENSX_INS5_IJNSA_ILi32EEESB_EEENS5_IJSC_SF_EEEEEEEESJ_SK_SJ_SK_NS1I_6fusion15FusionCallbacksIS1M_NS1U_17LinearCombinationISJ_fSJ_fLNS_15FloatRoundStyleE2EEES1N_S1T_JEEENS4_5SM1004TMEM4LOAD26SM100_TMEM_LOAD_32dp32b32xENS4_13SM90_TMA_LOADENS16_INS17_ILi1ELi4ELi3EEES1A_NSX_INS5_IJS1B_S1P_EEENS5_IJS1P_SC_EEEEEEENS4_39AutoVectorizingCopyWithAssumedAlignmentILi128EEENS4_14SM90_TMA_STOREES29_S2B_S2B_EEEvvEEEEvNT_6ParamsE --------------------------
	.section	.text._ZN7cutlass13device_kernelINS_4gemm6kernel13GemmUniversalIN4cute5tupleIJiiiiEEENS1_10collective13CollectiveMmaINS1_35MainloopSm100TmaUmmaWarpSpecializedILi3ELi2ELi4ENS5_IJNS4_1CILi2EEENSA_ILi1EEESC_EEEEENS5_IJNSA_ILi128EEENSA_ILi256EEENSA_ILi64EEEEEENS_12float_e4m3_tENS5_IJlSC_lEEESJ_SK_NS4_8TiledMMAINS4_8MMA_AtomIJNS4_10MMA_TraitsINS4_25SM100_MMA_F8F6F4_2x1SM_SSEJSJ_SJ_fSF_SG_NS4_17integral_constantINS4_4UMMA5MajorELSR_0EEESS_NSP_INSQ_7ScaleInELST_0EEESU_EEEEEENS4_6LayoutINS5_IJSC_SC_SC_EEENS5_IJNSA_ILi0EEESZ_SZ_EEEEENS5_IJNS4_10UnderscoreES12_S12_EEEEENS4_18SM100_TMA_2SM_LOADENS4_14ComposedLayoutINS4_7SwizzleILi2ELi4ELi3EEENS4_18smem_ptr_flag_bitsILi8EEENSX_INS5_IJNSA_ILi8EEESH_EEENS5_IJSH_SC_EEEEEEEvNS4_8identityES15_S1F_vS1G_EENS_8epilogue10collective18CollectiveEpilogueINS1I_23Sm100TmaWarpSpecializedILi4ELi2ELi32ELb0ELb0EEEJNS5_IJSH_SG_SH_EEENS5_IJNSX_ISH_SC_EENSX_INS5_IJNSA_ILi32EEESB_EEENS5_IJSC_SF_EEEEEEEESJ_SK_SJ_SK_NS1I_6fusion15FusionCallbacksIS1M_NS1U_17LinearCombinationISJ_fSJ_fLNS_15FloatRoundStyleE2EEES1N_S1T_JEEENS4_5SM1004TMEM4LOAD26SM100_TMEM_LOAD_32dp32b32xENS4_13SM90_TMA_LOADENS16_INS17_ILi1ELi4ELi3EEES1A_NSX_INS5_IJS1B_S1P_EEENS5_IJS1P_SC_EEEEEEENS4_39AutoVectorizingCopyWithAssumedAlignmentILi128EEENS4_14SM90_TMA_STOREES29_S2B_S2B_EEEvvEEEEvNT_6ParamsE,"ax",@progbits
	.align	128
.text._ZN7cutlass13device_kernelINS_4gemm6kernel13GemmUniversalIN4cute5tupleIJiiiiEEENS1_10collective13CollectiveMmaINS1_35MainloopSm100TmaUmmaWarpSpecializedILi3ELi2ELi4ENS5_IJNS4_1CILi2EEENSA_ILi1EEESC_EEEEENS5_IJNSA_ILi128EEENSA_ILi256EEENSA_ILi64EEEEEENS_12float_e4m3_tENS5_IJlSC_lEEESJ_SK_NS4_8TiledMMAINS4_8MMA_AtomIJNS4_10MMA_TraitsINS4_25SM100_MMA_F8F6F4_2x1SM_SSEJSJ_SJ_fSF_SG_NS4_17integral_constantINS4_4UMMA5MajorELSR_0EEESS_NSP_INSQ_7ScaleInELST_0EEESU_EEEEEENS4_6LayoutINS5_IJSC_SC_SC_EEENS5_IJNSA_ILi0EEESZ_SZ_EEEEENS5_IJNS4_10UnderscoreES12_S12_EEEEENS4_18SM100_TMA_2SM_LOADENS4_14ComposedLayoutINS4_7SwizzleILi2ELi4ELi3EEENS4_18smem_ptr_flag_bitsILi8EEENSX_INS5_IJNSA_ILi8EEESH_EEENS5_IJSH_SC_EEEEEEEvNS4_8identityES15_S1F_vS1G_EENS_8epilogue10collective18CollectiveEpilogueINS1I_23Sm100TmaWarpSpecializedILi4ELi2ELi32ELb0ELb0EEEJNS5_IJSH_SG_SH_EEENS5_IJNSX_ISH_SC_EENSX_INS5_IJNSA_ILi32EEESB_EEENS5_IJSC_SF_EEEEEEEESJ_SK_SJ_SK_NS1I_6fusion15FusionCallbacksIS1M_NS1U_17LinearCombinationISJ_fSJ_fLNS_15FloatRoundStyleE2EEES1N_S1T_JEEENS4_5SM1004TMEM4LOAD26SM100_TMEM_LOAD_32dp32b32xENS4_13SM90_TMA_LOADENS16_INS17_ILi1ELi4ELi3EEES1A_NSX_INS5_IJS1B_S1P_EEENS5_IJS1P_SC_EEEEEEENS4_39AutoVectorizingCopyWithAssumedAlignmentILi128EEENS4_14SM90_TMA_STOREES29_S2B_S2B_EEEvvEEEEvNT_6ParamsE:
        .type           _ZN7cutlass13device_kernelINS_4gemm6kernel13GemmUniversalIN4cute5tupleIJiiiiEEENS1_10collective13CollectiveMmaINS1_35MainloopSm100TmaUmmaWarpSpecializedILi3ELi2ELi4ENS5_IJNS4_1CILi2EEENSA_ILi1EEESC_EEEEENS5_IJNSA_ILi128EEENSA_ILi256EEENSA_ILi64EEEEEENS_12float_e4m3_tENS5_IJlSC_lEEESJ_SK_NS4_8TiledMMAINS4_8MMA_AtomIJNS4_10MMA_TraitsINS4_25SM100_MMA_F8F6F4_2x1SM_SSEJSJ_SJ_fSF_SG_NS4_17integral_constantINS4_4UMMA5MajorELSR_0EEESS_NSP_INSQ_7ScaleInELST_0EEESU_EEEEEENS4_6LayoutINS5_IJSC_SC_SC_EEENS5_IJNSA_ILi0EEESZ_SZ_EEEEENS5_IJNS4_10UnderscoreES12_S12_EEEEENS4_18SM100_TMA_2SM_LOADENS4_14ComposedLayoutINS4_7SwizzleILi2ELi4ELi3EEENS4_18smem_ptr_flag_bitsILi8EEENSX_INS5_IJNSA_ILi8EEESH_EEENS5_IJSH_SC_EEEEEEEvNS4_8identityES15_S1F_vS1G_EENS_8epilogue10collective18CollectiveEpilogueINS1I_23Sm100TmaWarpSpecializedILi4ELi2ELi32ELb0ELb0EEEJNS5_IJSH_SG_SH_EEENS5_IJNSX_ISH_SC_EENSX_INS5_IJNSA_ILi32EEESB_EEENS5_IJSC_SF_EEEEEEEESJ_SK_SJ_SK_NS1I_6fusion15FusionCallbacksIS1M_NS1U_17LinearCombinationISJ_fSJ_fLNS_15FloatRoundStyleE2EEES1N_S1T_JEEENS4_5SM1004TMEM4LOAD26SM100_TMEM_LOAD_32dp32b32xENS4_13SM90_TMA_LOADENS16_INS17_ILi1ELi4ELi3EEES1A_NSX_INS5_IJS1B_S1P_EEENS5_IJS1P_SC_EEEEEEENS4_39AutoVectorizingCopyWithAssumedAlignmentILi128EEENS4_14SM90_TMA_STOREES29_S2B_S2B_EEEvvEEEEvNT_6ParamsE,@function
        .size           _ZN7cutlass13device_kernelINS_4gemm6kernel13GemmUniversalIN4cute5tupleIJiiiiEEENS1_10collective13CollectiveMmaINS1_35MainloopSm100TmaUmmaWarpSpecializedILi3ELi2ELi4ENS5_IJNS4_1CILi2EEENSA_ILi1EEESC_EEEEENS5_IJNSA_ILi128EEENSA_ILi256EEENSA_ILi64EEEEEENS_12float_e4m3_tENS5_IJlSC_lEEESJ_SK_NS4_8TiledMMAINS4_8MMA_AtomIJNS4_10MMA_TraitsINS4_25SM100_MMA_F8F6F4_2x1SM_SSEJSJ_SJ_fSF_SG_NS4_17integral_constantINS4_4UMMA5MajorELSR_0EEESS_NSP_INSQ_7ScaleInELST_0EEESU_EEEEEENS4_6LayoutINS5_IJSC_SC_SC_EEENS5_IJNSA_ILi0EEESZ_SZ_EEEEENS5_IJNS4_10UnderscoreES12_S12_EEEEENS4_18SM100_TMA_2SM_LOADENS4_14ComposedLayoutINS4_7SwizzleILi2ELi4ELi3EEENS4_18smem_ptr_flag_bitsILi8EEENSX_INS5_IJNSA_ILi8EEESH_EEENS5_IJSH_SC_EEEEEEEvNS4_8identityES15_S1F_vS1G_EENS_8epilogue10collective18CollectiveEpilogueINS1I_23Sm100TmaWarpSpecializedILi4ELi2ELi32ELb0ELb0EEEJNS5_IJSH_SG_SH_EEENS5_IJNSX_ISH_SC_EENSX_INS5_IJNSA_ILi32EEESB_EEENS5_IJSC_SF_EEEEEEEESJ_SK_SJ_SK_NS1I_6fusion15FusionCallbacksIS1M_NS1U_17LinearCombinationISJ_fSJ_fLNS_15FloatRoundStyleE2EEES1N_S1T_JEEENS4_5SM1004TMEM4LOAD26SM100_TMEM_LOAD_32dp32b32xENS4_13SM90_TMA_LOADENS16_INS17_ILi1ELi4ELi3EEES1A_NSX_INS5_IJS1B_S1P_EEENS5_IJS1P_SC_EEEEEEENS4_39AutoVectorizingCopyWithAssumedAlignmentILi128EEENS4_14SM90_TMA_STOREES29_S2B_S2B_EEEvvEEEEvNT_6ParamsE,(.L_x_188 - _ZN7cutlass13device_kernelINS_4gemm6kernel13GemmUniversalIN4cute5tupleIJiiiiEEENS1_10collective13CollectiveMmaINS1_35MainloopSm100TmaUmmaWarpSpecializedILi3ELi2ELi4ENS5_IJNS4_1CILi2EEENSA_ILi1EEESC_EEEEENS5_IJNSA_ILi128EEENSA_ILi256EEENSA_ILi64EEEEEENS_12float_e4m3_tENS5_IJlSC_lEEESJ_SK_NS4_8TiledMMAINS4_8MMA_AtomIJNS4_10MMA_TraitsINS4_25SM100_MMA_F8F6F4_2x1SM_SSEJSJ_SJ_fSF_SG_NS4_17integral_constantINS4_4UMMA5MajorELSR_0EEESS_NSP_INSQ_7ScaleInELST_0EEESU_EEEEEENS4_6LayoutINS5_IJSC_SC_SC_EEENS5_IJNSA_ILi0EEESZ_SZ_EEEEENS5_IJNS4_10UnderscoreES12_S12_EEEEENS4_18SM100_TMA_2SM_LOADENS4_14ComposedLayoutINS4_7SwizzleILi2ELi4ELi3EEENS4_18smem_ptr_flag_bitsILi8EEENSX_INS5_IJNSA_ILi8EEESH_EEENS5_IJSH_SC_EEEEEEEvNS4_8identityES15_S1F_vS1G_EENS_8epilogue10collective18CollectiveEpilogueINS1I_23Sm100TmaWarpSpecializedILi4ELi2ELi32ELb0ELb0EEEJNS5_IJSH_SG_SH_EEENS5_IJNSX_ISH_SC_EENSX_INS5_IJNSA_ILi32EEESB_EEENS5_IJSC_SF_EEEEEEEESJ_SK_SJ_SK_NS1I_6fusion15FusionCallbacksIS1M_NS1U_17LinearCombinationISJ_fSJ_fLNS_15FloatRoundStyleE2EEES1N_S1T_JEEENS4_5SM1004TMEM4LOAD26SM100_TMEM_LOAD_32dp32b32xENS4_13SM90_TMA_LOADENS16_INS17_ILi1ELi4ELi3EEES1A_NSX_INS5_IJS1B_S1P_EEENS5_IJS1P_SC_EEEEEEENS4_39AutoVectorizingCopyWithAssumedAlignmentILi128EEENS4_14SM90_TMA_STOREES29_S2B_S2B_EEEvvEEEEvNT_6ParamsE)
        .other          _ZN7cutlass13device_kernelINS_4gemm6kernel13GemmUniversalIN4cute5tupleIJiiiiEEENS1_10collective13CollectiveMmaINS1_35MainloopSm100TmaUmmaWarpSpecializedILi3ELi2ELi4ENS5_IJNS4_1CILi2EEENSA_ILi1EEESC_EEEEENS5_IJNSA_ILi128EEENSA_ILi256EEENSA_ILi64EEEEEENS_12float_e4m3_tENS5_IJlSC_lEEESJ_SK_NS4_8TiledMMAINS4_8MMA_AtomIJNS4_10MMA_TraitsINS4_25SM100_MMA_F8F6F4_2x1SM_SSEJSJ_SJ_fSF_SG_NS4_17integral_constantINS4_4UMMA5MajorELSR_0EEESS_NSP_INSQ_7ScaleInELST_0EEESU_EEEEEENS4_6LayoutINS5_IJSC_SC_SC_EEENS5_IJNSA_ILi0EEESZ_SZ_EEEEENS5_IJNS4_10UnderscoreES12_S12_EEEEENS4_18SM100_TMA_2SM_LOADENS4_14ComposedLayoutINS4_7SwizzleILi2ELi4ELi3EEENS4_18smem_ptr_flag_bitsILi8EEENSX_INS5_IJNSA_ILi8EEESH_EEENS5_IJSH_SC_EEEEEEEvNS4_8identityES15_S1F_vS1G_EENS_8epilogue10collective18CollectiveEpilogueINS1I_23Sm100TmaWarpSpecializedILi4ELi2ELi32ELb0ELb0EEEJNS5_IJSH_SG_SH_EEENS5_IJNSX_ISH_SC_EENSX_INS5_IJNSA_ILi32EEESB_EEENS5_IJSC_SF_EEEEEEEESJ_SK_SJ_SK_NS1I_6fusion15FusionCallbacksIS1M_NS1U_17LinearCombinationISJ_fSJ_fLNS_15FloatRoundStyleE2EEES1N_S1T_JEEENS4_5SM1004TMEM4LOAD26SM100_TMEM_LOAD_32dp32b32xENS4_13SM90_TMA_LOADENS16_INS17_ILi1ELi4ELi3EEES1A_NSX_INS5_IJS1B_S1P_EEENS5_IJS1P_SC_EEEEEEENS4_39AutoVectorizingCopyWithAssumedAlignmentILi128EEENS4_14SM90_TMA_STOREES29_S2B_S2B_EEEvvEEEEvNT_6ParamsE,@"STO_CUDA_ENTRY STV_DEFAULT"
_ZN7cutlass13device_kernelINS_4gemm6kernel13GemmUniversalIN4cute5tupleIJiiiiEEENS1_10collective13CollectiveMmaINS1_35MainloopSm100TmaUmmaWarpSpecializedILi3ELi2ELi4ENS5_IJNS4_1CILi2EEENSA_ILi1EEESC_EEEEENS5_IJNSA_ILi128EEENSA_ILi256EEENSA_ILi64EEEEEENS_12float_e4m3_tENS5_IJlSC_lEEESJ_SK_NS4_8TiledMMAINS4_8MMA_AtomIJNS4_10MMA_TraitsINS4_25SM100_MMA_F8F6F4_2x1SM_SSEJSJ_SJ_fSF_SG_NS4_17integral_constantINS4_4UMMA5MajorELSR_0EEESS_NSP_INSQ_7ScaleInELST_0EEESU_EEEEEENS4_6LayoutINS5_IJSC_SC_SC_EEENS5_IJNSA_ILi0EEESZ_SZ_EEEEENS5_IJNS4_10UnderscoreES12_S12_EEEEENS4_18SM100_TMA_2SM_LOADENS4_14ComposedLayoutINS4_7SwizzleILi2ELi4ELi3EEENS4_18smem_ptr_flag_bitsILi8EEENSX_INS5_IJNSA_ILi8EEESH_EEENS5_IJSH_SC_EEEEEEEvNS4_8identityES15_S1F_vS1G_EENS_8epilogue10collective18CollectiveEpilogueINS1I_23Sm100TmaWarpSpecializedILi4ELi2ELi32ELb0ELb0EEEJNS5_IJSH_SG_SH_EEENS5_IJNSX_ISH_SC_EENSX_INS5_IJNSA_ILi32EEESB_EEENS5_IJSC_SF_EEEEEEEESJ_SK_SJ_SK_NS1I_6fusion15FusionCallbacksIS1M_NS1U_17LinearCombinationISJ_fSJ_fLNS_15FloatRoundStyleE2EEES1N_S1T_JEEENS4_5SM1004TMEM4LOAD26SM100_TMEM_LOAD_32dp32b32xENS4_13SM90_TMA_LOADENS16_INS17_ILi1ELi4ELi3EEES1A_NSX_INS5_IJS1B_S1P_EEENS5_IJS1P_SC_EEEEEEENS4_39AutoVectorizingCopyWithAssumedAlignmentILi128EEENS4_14SM90_TMA_STOREES29_S2B_S2B_EEEvvEEEEvNT_6ParamsE:
[----:B------:R-:W1:Y:S01]  /*0000*/  LDC R1, c[0x0][0x37c] ;  /* 0x0000df00ff017b82 */ /* 0x000e620000000800 */
[----:B------:R-:W2:Y:S01]  /*0010*/  S2R R109, SR_TID.X ;  /* 0x00000000006d7919 */ /* 0x000ea20000002100 */
[----:B------:R-:W3:Y:S06]  /*0020*/  LDCU.64 UR6, c[0x0][0x890] ;  /* 0x00011200ff0677ac */ /* 0x000eec0008000a00 */
[----:B------:R-:W4:Y:S01]  /*0030*/  S2UR UR37, SR_CgaCtaId ;  /* 0x00000000002579c3 */ /* 0x000f220000008800 */
[----:B------:R-:W-:Y:S02]  /*0040*/  PRMT R96, RZ, 0x7610, R96 ;  /* 0x00007610ff607816 */ /* 0x000fe40000000060 */
[----:B------:R-:W-:Y:S01]  /*0050*/  ELECT P1, URZ, PT ;  /* 0x0000000000ff782f */ /* 0x000fe20003820000 */
[----:B------:R-:W1:Y:S01]  /*0060*/  LDCU.64 UR46, c[0x0][0x358] ;  /* 0x00006b00ff2e77ac */ /* 0x000e620008000a00 */
[----:B---3--:R-:W-:-:S04]  /*0070*/  UISETP.NE.U32.AND UP0, UPT, UR6, URZ, UPT ;  /* 0x000000ff0600728c */ /* 0x008fc8000bf05070 */
[----:B------:R-:W-:Y:S02]  /*0080*/  UISETP.NE.AND.EX UP0, UPT, UR7, URZ, UPT, UP0 ;  /* 0x000000ff0700728c */ /* 0x000fe4000bf05300 */
[----:B----4-:R-:W-:Y:S02]  /*0090*/  ULOP3.LUT UR5, UR37, 0x1, URZ, 0xc0, !UPT ;  /* 0x0000000125057892 */ /* 0x010fe4000f8ec0ff */
[----:B------:R-:W-:Y:S01]  /*00a0*/  ULOP3.LUT UR4, UR37, 0x1, URZ, 0x3c, !UPT ;  /* 0x0000000125047892 */ /* 0x000fe2000f8e3cff */
[----:B--2---:R-:W-:-:S05]  /*00b0*/  SHF.R.U32.HI R102, RZ, 0x5, R109 ;  /* 0x00000005ff667819 */ /* 0x004fca000001166d */
[----:B------:R-:W2:Y:S02]  /*00c0*/  SHFL.IDX PT, R0, R102, RZ, 0x1f ;  /* 0x00001fff66007589 */ /* 0x000ea400000e0000 */
[----:B--2---:R-:W-:Y:S01]  /*00d0*/  R2UR UR10, R0 ;  /* 0x00000000000a72ca */ /* 0x004fe200000e0000 */
[----:B-1----:R-:W-:-:S14]  /*00e0*/  BRA.U UP0, `(.L_x_0) ;  /* 0x00000001002c7547 */ /* 0x002fdc000b800000 */
[----:B------:R-:W1:Y:S02]  /*00f0*/  LDCU.64 UR8, c[0x0][0x888] ;  /* 0x00011100ff0877ac */ /* 0x000e640008000a00 */
[----:B-1----:R-:W-:-:S04]  /*0100*/  UISETP.NE.U32.AND UP0, UPT, UR8, URZ, UPT ;  /* 0x000000ff0800728c */ /* 0x002fc8000bf05070 */
[----:B------:R-:W-:-:S09]  /*0110*/  UISETP.NE.AND.EX UP0, UPT, UR9, URZ, UPT, UP0 ;  /* 0x000000ff0900728c */ /* 0x000fd2000bf05300 */
[----:B------:R-:W-:Y:S05]  /*0120*/  BRA.U !UP0, `(.L_x_1) ;  /* 0x0000000108107547 */ /* 0x000fea000b800000 */
[----:B------:R-:W1:Y:S02]  /*0130*/  LDC.64 R2, c[0x0][0x888] ;  /* 0x00022200ff027b82 */ /* 0x000e640000000a00 */
[----:B-1----:R1:W5:Y:S01]  /*0140*/  LDG.E R49, desc[UR46][R2.64] ;  /* 0x0000002e02317981 */ /* 0x002362000c1e1900 */
[----:B------:R-:W-:Y:S01]  /*0150*/  HFMA2 R96, -RZ, RZ, 0, 5.9604644775390625e-08 ;  /* 0x00000001ff607431 */ /* 0x000fe200000001ff */
[----:B------:R-:W-:Y:S05]  /*0160*/  BRA `(.L_x_0) ;  /* 0x00000000000c7947 */ /* 0x000fea0003800000 */
.L_x_1:
[----:B------:R-:W1:Y:S01]  /*0170*/  LDCU UR8, c[0x0][0x880] ;  /* 0x00011000ff0877ac */ /* 0x000e620008000800 */
[----:B------:R-:W-:Y:S01]  /*0180*/  HFMA2 R96, -RZ, RZ, 0, 5.9604644775390625e-08 ;  /* 0x00000001ff607431 */ /* 0x000fe200000001ff */
[----:B-1----:R-:W-:-:S07]  /*0190*/  MOV R49, UR8 ;  /* 0x0000000800317c02 */ /* 0x002fce0008000f00 */
.L_x_0:
[----:B------:R-:W2:Y:S02]  /*01a0*/  LDCU.64 UR8, c[0x0][0x8b0] ;  /* 0x00011600ff0877ac */ /* 0x000ea40008000a00 */
[----:B--2---:R-:W-:-:S04]  /*01b0*/  UISETP.NE.U32.AND UP0, UPT, UR8, URZ, UPT ;  /* 0x000000ff0800728c */ /* 0x004fc8000bf05070 */
[----:B------:R-:W-:-:S09]  /*01c0*/  UISETP.NE.AND.EX UP0, UPT, UR9, URZ, UPT, UP0 ;  /* 0x000000ff0900728c */ /* 0x000fd2000bf05300 */
[----:B------:R-:W-:Y:S05]  /*01d0*/  BRA.U UP0, `(.L_x_2) ;  /* 0x0000000100247547 */ /* 0x000fea000b800000 */
[----:B------:R-:W2:Y:S02]  /*01e0*/  LDCU.64 UR8, c[0x0][0x8a8] ;  /* 0x00011500ff0877ac */ /* 0x000ea40008000a00 */
[----:B--2---:R-:W-:-:S04]  /*01f0*/  UISETP.NE.U32.AND UP0, UPT, UR8, URZ, UPT ;  /* 0x000000ff0800728c */ /* 0x004fc8000bf05070 */
[----:B------:R-:W-:-:S09]  /*0200*/  UISETP.NE.AND.EX UP0, UPT, UR9, URZ, UPT, UP0 ;  /* 0x000000ff0900728c */ /* 0x000fd2000bf05300 */
[----:B------:R-:W-:Y:S05]  /*0210*/  BRA.U !UP0, `(.L_x_3) ;  /* 0x00000001080c7547 */ /* 0x000fea000b800000 */
[----:B-1----:R-:W1:Y:S02]  /*0220*/  LDC.64 R2, c[0x0][0x8a8] ;  /* 0x00022a00ff027b82 */ /* 0x002e640000000a00 */
[----:B-1----:R2:W5:Y:S01]  /*0230*/  LDG.E R47, desc[UR46][R2.64] ;  /* 0x0000002e022f7981 */ /* 0x002562000c1e1900 */
[----:B------:R-:W-:Y:S05]  /*0240*/  BRA `(.L_x_2) ;  /* 0x0000000000087947 */ /* 0x000fea0003800000 */
.L_x_3:
[----:B------:R-:W2:Y:S02]  /*0250*/  LDCU UR8, c[0x0][0x8a0] ;  /* 0x00011400ff0877ac */ /* 0x000ea40008000800 */
[----:B--2---:R-:W-:Y:S02]  /*0260*/  MOV R47, UR8 ;  /* 0x00000008002f7c02 */ /* 0x004fe40008000f00 */
.L_x_2:
[----:B------:R-:W-:Y:S01]  /*0270*/  IMAD.U32 R0, RZ, RZ, UR10 ;  /* 0x0000000aff007e24 */ /* 0x000fe2000f8e00ff */
[----:B------:R-:W-:Y:S04]  /*0280*/  BSSY.RECONVERGENT B0, `(.L_x_4) ;  /* 0x000000c000007945 */ /* 0x000fe80003800200 */
[C---:B------:R-:W-:Y:S02]  /*0290*/  ISETP.NE.OR P2, PT, R0.reuse, 0x1, !P1 ;  /* 0x000000010000780c */ /* 0x040fe40004f45670 */
[----:B------:R-:W-:-:S11]  /*02a0*/  ISETP.NE.OR P0, PT, R0, 0x3, !P1 ;  /* 0x000000030000780c */ /* 0x000fd60004f05670 */
[----:B------:R-:W-:Y:S05]  /*02b0*/  @P2 BRA `(.L_x_5) ;  /* 0x0000000000202947 */ /* 0x000fea0003800000 */
[----:B------:R-:W3:Y:S02]  /*02c0*/  LDCU.64 UR8, c[0x0][0x348] ;  /* 0x00006900ff0877ac */ /* 0x000ee40008000a00 */
[----:B---3--:R-:W-:Y:S02]  /*02d0*/  UIADD3 UR12, UP1, UPT, UR8, 0x80, URZ ;  /* 0x00000080080c7890 */ /* 0x008fe4000ff3e0ff */
[----:B------:R-:W-:Y:S02]  /*02e0*/  UIADD3 UR8, UP0, UPT, UR8, 0x180, URZ ;  /* 0x0000018008087890 */ /* 0x000fe4000ff1e0ff */
[----:B------:R-:W-:Y:S02]  /*02f0*/  UIADD3.X UR13, UPT, UPT, URZ, UR9, URZ, UP1, !UPT ;  /* 0x00000009ff0d7290 */ /* 0x000fe40008ffe4ff */
[----:B------:R-:W-:-:S07]  /*0300*/  UIADD3.X UR9, UPT, UPT, URZ, UR9, URZ, UP0, !UPT ;  /* 0x00000009ff097290 */ /* 0x000fce00087fe4ff */
[----:B------:R3:W-:Y:S02]  /*0310*/  UTMACCTL.PF [UR12] ;  /* 0x000000000c0079b9 */ /* 0x0007e40008040000 */
[----:B------:R3:W-:Y:S02]  /*0320*/  UTMACCTL.PF [UR8] ;  /* 0x00000000080079b9 */ /* 0x0007e40008040000 */
[----:B---3--:R-:W-:Y:S01]  /*0330*/  NOP ;  /* 0x0000000000007918 */ /* 0x008fe20000000000 */
.L_x_5:
[----:B------:R-:W-:Y:S05]  /*0340*/  BSYNC.RECONVERGENT B0 ;  /* 0x0000000000007941 */ /* 0x000fea0003800200 */
.L_x_4:
[----:B------:R-:W-:Y:S04]  /*0350*/  BSSY.RECONVERGENT B0, `(.L_x_6) ;  /* 0x000000a000007945 */ /* 0x000fe80003800200 */
        /* <DEDUP_REMOVED lines=9> */
.L_x_7:
[----:B------:R-:W-:Y:S05]  /*03f0*/  BSYNC.RECONVERGENT B0 ;  /* 0x0000000000007941 */ /* 0x000fea0003800200 */
.L_x_6:
[----:B------:R-:W3:Y:S01]  /*0400*/  LDCU.64 UR8, c[0x0][0x888] ;  /* 0x00011100ff0877ac */ /* 0x000ee20008000a00 */
[----:B------:R-:W-:Y:S02]  /*0410*/  UISETP.EQ.U32.AND UP1, UPT, UR6, URZ, UPT ;  /* 0x000000ff0600728c */ /* 0x000fe4000bf22070 */
[----:B------:R-:W-:Y:S02]  /*0420*/  UPLOP3.LUT UP5, UPT, UPT, UPT, UPT, 0x80, 0x8 ;  /* 0x000000000008789c */ /* 0x000fe40003faf070 */
[----:B---3--:R-:W-:-:S04]  /*0430*/  UISETP.NE.U32.AND UP0, UPT, UR8, URZ, UPT ;  /* 0x000000ff0800728c */ /* 0x008fc8000bf05070 */
[----:B------:R-:W-:-:S04]  /*0440*/  UISETP.NE.AND.EX UP0, UPT, UR9, URZ, UPT, UP0 ;  /* 0x000000ff0900728c */ /* 0x000fc8000bf05300 */
[----:B------:R-:W-:-:S04]  /*0450*/  UISETP.EQ.OR.EX UP2, UPT, UR7, URZ, !UP0, UP1 ;  /* 0x000000ff0700728c */ /* 0x000fc8000c742710 */
[----:B------:R-:W-:-:S05]  /*0460*/  UP2UR UR50, UPR, URZ, 0x4 ;  /* 0x00000004ff327883 */ /* 0x000fca0008000000 */
[----:B------:R-:W-:Y:S07]  /*0470*/  BRA.U !UP2, `(.L_x_8) ;  /* 0x000000010a207547 */ /* 0x000fee000b800000 */
[----:B------:R-:W-:Y:S01]  /*0480*/  UISETP.NE.U32.AND UP2, UPT, UR6, URZ, UPT ;  /* 0x000000ff0600728c */ /* 0x000fe2000bf45070 */
[----:B-----5:R-:W-:Y:S01]  /*0490*/  FSETP.NEU.AND P0, PT, R49, RZ, PT ;  /* 0x000000ff3100720b */ /* 0x020fe20003f0d000 */
[----:B------:R-:W-:Y:S02]  /*04a0*/  USEL UR6, URZ, 0xffffffff, UP0 ;  /* 0xffffffffff067887 */ /* 0x000fe40008000000 */
[----:B------:R-:W-:-:S10]  /*04b0*/  UISETP.NE.AND.EX UP2, UPT, UR7, URZ, UPT, UP2 ;  /* 0x000000ff0700728c */ /* 0x000fd4000bf45320 */
[----:B------:R-:W-:Y:S01]  /*04c0*/  VOTEU.ANY UP1, P0 ;  /* 0x0000000000ff7886 */ /* 0x000fe20000020100 */
[----:B------:R-:W-:-:S04]  /*04d0*/  @!UP2 USEL UR6, URZ, 0xffffffff, UP1 ;  /* 0xffffffffff06a887 */ /* 0x000fc80008800000 */
[----:B------:R-:W-:-:S04]  /*04e0*/  ULOP3.LUT UR6, UR6, 0x1, URZ, 0xc0, !UPT ;  /* 0x0000000106067892 */ /* 0x000fc8000f8ec0ff */
[----:B------:R-:W-:-:S11]  /*04f0*/  UISETP.NE.U32.AND UP5, UPT, UR6, 0x1, UPT ;  /* 0x000000010600788c */ /* 0x000fd6000bfa5070 */
.L_x_8:
[----:B------:R-:W3:Y:S01]  /*0500*/  SHFL.IDX PT, R0, R102, RZ, 0x1f ;  /* 0x00001fff66007589 */ /* 0x000ee200000e0000 */
[----:B------:R-:W-:-:S04]  /*0510*/  UISETP.NE.AND UP1, UPT, UR10, 0x2, UPT ;  /* 0x000000020a00788c */ /* 0x000fc8000bf25270 */
[----:B------:R-:W-:Y:S02]  /*0520*/  UISETP.EQ.AND UP2, UPT, UR5, URZ, !UP1 ;  /* 0x000000ff0500728c */ /* 0x000fe4000cf42270 */
[----:B------:R-:W-:-:S04]  /*0530*/  USEL UR6, URZ, 0x1, UP1 ;  /* 0x00000001ff067887 */ /* 0x000fc80008800000 */
[----:B------:R-:W-:Y:S02]  /*0540*/  PLOP3.LUT P5, PT, P1, PT, UP2, 0x80, 0x8 ;  /* 0x000000000008781c */ /* 0x000fe40000faf028 */
[----:B---3--:R-:W-:-:S13]  /*0550*/  ISETP.NE.AND P0, PT, R0, RZ, PT ;  /* 0x000000ff0000720c */ /* 0x008fda0003f05270 */
[----:B------:R-:W-:Y:S05]  /*0560*/  @P0 BRA `(.L_x_9) ;  /* 0x00000000003c0947 */ /* 0x000fea0003800000 */
[----:B------:R-:W-:Y:S01]  /*0570*/  UMOV UR8, 0x400 ;  /* 0x0000040000087882 */ /* 0x000fe20000000000 */
[----:B------:R-:W-:Y:S01]  /*0580*/  UMOV UR7, 0x1 ;  /* 0x0000000100077882 */ /* 0x000fe20000000000 */
[----:B------:R-:W-:Y:S02]  /*0590*/  ULEA UR8, UR37, UR8, 0x18 ;  /* 0x0000000825087291 */ /* 0x000fe4000f8ec0ff */
[----:B------:R-:W-:-:S04]  /*05a0*/  UIADD3 UR12, UPT, UPT, -UR7, 0x100000, URZ ;  /* 0x00100000070c7890 */ /* 0x000fc8000fffe1ff */
[----:B------:R-:W-:Y:S02]  /*05b0*/  USHF.L.U32 UR13, UR12, 0xb, URZ ;  /* 0x0000000b0c0d7899 */ /* 0x000fe400080006ff */
[----:B------:R-:W-:Y:S01]  /*05c0*/  USHF.L.U32 UR12, UR12, 0x1, URZ ;  /* 0x000000010c0c7899 */ /* 0x000fe200080006ff */
[----:B------:R-:W-:Y:S01]  /*05d0*/  ELECT P0, URZ, PT ;  /* 0x0000000000ff782f */ /* 0x000fe20003800000 */
[----:B------:R-:W3:Y:S10]  /*05e0*/  FENCE.VIEW.ASYNC.S ;  /* 0x00000000000073c6 */ /* 0x000ef40000000000 */
[----:B---3--:R3:W4:Y:S01]  /*05f0*/  SYNCS.EXCH.64 URZ, [UR8], UR12 ;  /* 0x0000000c08ff75b2 */ /* 0x0087220008000100 */
[----:B------:R3:W1:Y:S01]  /*0600*/  SYNCS.EXCH.64 URZ, [UR8+0x18], UR12 ;  /* 0x0000180c08ff75b2 */ /* 0x0006620008000100 */
[----:B------:R3:W1:Y:S01]  /*0610*/  SYNCS.EXCH.64 URZ, [UR8+0x8], UR12 ;  /* 0x0000080c08ff75b2 */ /* 0x0006620008000100 */
[----:B------:R3:W1:Y:S01]  /*0620*/  SYNCS.EXCH.64 URZ, [UR8+0x20], UR12 ;  /* 0x0000200c08ff75b2 */ /* 0x0006620008000100 */
[----:B------:R3:W1:Y:S01]  /*0630*/  SYNCS.EXCH.64 URZ, [UR8+0x10], UR12 ;  /* 0x0000100c08ff75b2 */ /* 0x0006620008000100 */
[----:B------:R3:W1:Y:S01]  /*0640*/  SYNCS.EXCH.64 URZ, [UR8+0x28], UR12 ;  /* 0x0000280c08ff75b2 */ /* 0x0006620008000100 */
[----:B------:R-:W-:Y:S01]  /*0650*/  NOP ;  /* 0x0000000000007918 */ /* 0x000fe20000000000 */
.L_x_9:
[----:B------:R-:W2:Y:S01]  /*0660*/  SHFL.IDX PT, R0, R102, RZ, 0x1f ;  /* 0x00001fff66007589 */ /* 0x000ea200000e0000 */
[----:B------:R-:W-:Y:S01]  /*0670*/  NOP ;  /* 0x0000000000007918 */ /* 0x000fe20000000000 */
[----:B--2---:R-:W-:-:S13]  /*0680*/  ISETP.NE.AND P0, PT, R0, 0x1, PT ;  /* 0x000000010000780c */ /* 0x004fda0003f05270 */
[----:B------:R-:W-:Y:S05]  /*0690*/  @P0 BRA `(.L_x_10) ;  /* 0x0000000000540947 */ /* 0x000fea0003800000 */
[----:B------:R-:W-:Y:S01]  /*06a0*/  UMOV UR9, 0x400 ;  /* 0x0000040000097882 */ /* 0x000fe20000000000 */
[----:B---3--:R-:W-:Y:S01]  /*06b0*/  UMOV UR8, 0x20 ;  /* 0x0000002000087882 */ /* 0x008fe20000000000 */
[----:B------:R-:W-:Y:S01]  /*06c0*/  UMOV UR7, 0x80 ;  /* 0x0000008000077882 */ /* 0x000fe20000000000 */
[----:B------:R-:W-:Y:S02]  /*06d0*/  ULEA UR9, UR37, UR9, 0x18 ;  /* 0x0000000925097291 */ /* 0x000fe4000f8ec0ff */
[----:B------:R-:W-:-:S04]  /*06e0*/  UIADD3 UR12, UPT, UPT, -UR8, 0x100000, URZ ;  /* 0x00100000080c7890 */ /* 0x000fc8000fffe1ff */
[----:B------:R-:W-:Y:S02]  /*06f0*/  USHF.L.U32 UR13, UR12, 0xb, URZ ;  /* 0x0000000b0c0d7899 */ /* 0x000fe400080006ff */
[----:B------:R-:W-:Y:S02]  /*0700*/  USHF.L.U32 UR12, UR12, 0x1, URZ ;  /* 0x000000010c0c7899 */ /* 0x000fe400080006ff */
[----:B------:R-:W-:-:S04]  /*0710*/  UIADD3 UR14, UPT, UPT, -UR7, 0x100000, URZ ;  /* 0x00100000070e7890 */ /* 0x000fc8000fffe1ff */
[----:B------:R-:W-:Y:S02]  /*0720*/  USHF.L.U32 UR15, UR14, 0xb, URZ ;  /* 0x0000000b0e0f7899 */ /* 0x000fe400080006ff */
[----:B------:R-:W-:Y:S01]  /*0730*/  USHF.L.U32 UR14, UR14, 0x1, URZ ;  /* 0x000000010e0e7899 */ /* 0x000fe200080006ff */
[----:B------:R-:W-:Y:S01]  /*0740*/  ELECT P0, URZ, PT ;  /* 0x0000000000ff782f */ /* 0x000fe20003800000 */
[----:B------:R-:W2:Y:S02]  /*0750*/  FENCE.VIEW.ASYNC.S ;  /* 0x00000000000073c6 */ /* 0x000ea40000000000 */
[----:B--2---:R2:W3:Y:S08]  /*0760*/  SYNCS.EXCH.64 URZ, [UR9+0x30], UR12 ;  /* 0x0000300c09ff75b2 */ /* 0x0044f00008000100 */
[----:B------:R2:W1:Y:S01]  /*0770*/  SYNCS.EXCH.64 URZ, [UR9+0x50], UR14 ;  /* 0x0000500e09ff75b2 */ /* 0x0004620008000100 */
[----:B------:R2:W1:Y:S01]  /*0780*/  SYNCS.EXCH.64 URZ, [UR9+0x38], UR12 ;  /* 0x0000380c09ff75b2 */ /* 0x0004620008000100 */
[----:B------:R2:W1:Y:S01]  /*0790*/  SYNCS.EXCH.64 URZ, [UR9+0x58], UR14 ;  /* 0x0000580e09ff75b2 */ /* 0x0004620008000100 */
[----:B------:R2:W1:Y:S01]  /*07a0*/  SYNCS.EXCH.64 URZ, [UR9+0x40], UR12 ;  /* 0x0000400c09ff75b2 */ /* 0x0004620008000100 */
[----:B------:R2:W1:Y:S01]  /*07b0*/  SYNCS.EXCH.64 URZ, [UR9+0x60], UR14 ;  /* 0x0000600e09ff75b2 */ /* 0x0004620008000100 */
[----:B------:R2:W1:Y:S01]  /*07c0*/  SYNCS.EXCH.64 URZ, [UR9+0x48], UR12 ;  /* 0x0000480c09ff75b2 */ /* 0x0004620008000100 */
[----:B------:R2:W1:Y:S01]  /*07d0*/  SYNCS.EXCH.64 URZ, [UR9+0x68], UR14 ;  /* 0x0000680e09ff75b2 */ /* 0x0004620008000100 */
[----:B------:R-:W-:Y:S01]  /*07e0*/  NOP ;  /* 0x0000000000007918 */ /* 0x000fe20000000000 */
.L_x_10:
[----:B------:R-:W4:Y:S01]  /*07f0*/  SHFL.IDX PT, R0, R102, RZ, 0x1f ;  /* 0x00001fff66007589 */ /* 0x000f2200000e0000 */
[----:B------:R-:W-:Y:S01]  /*0800*/  NOP ;  /* 0x0000000000007918 */ /* 0x000fe20000000000 */
[----:B----4-:R-:W-:-:S13]  /*0810*/  ISETP.NE.AND P0, PT, R0, 0x3, PT ;  /* 0x000000030000780c */ /* 0x010fda0003f05270 */
[----:B------:R-:W-:Y:S05]  /*0820*/  @P0 BRA `(.L_x_11) ;  /* 0x00000000002c0947 */ /* 0x000fea0003800000 */
[----:B---3--:R-:W-:Y:S01]  /*0830*/  UMOV UR8, 0x400 ;  /* 0x0000040000087882 */ /* 0x008fe20000000000 */
[----:B------:R-:W-:Y:S01]  /*0840*/  UMOV UR7, 0x20 ;  /* 0x0000002000077882 */ /* 0x000fe20000000000 */
[----:B------:R-:W-:Y:S02]  /*0850*/  ULEA UR8, UR37, UR8, 0x18 ;  /* 0x0000000825087291 */ /* 0x000fe4000f8ec0ff */
[----:B--2---:R-:W-:-:S04]  /*0860*/  UIADD3 UR12, UPT, UPT, -UR7, 0x100000, URZ ;  /* 0x00100000070c7890 */ /* 0x004fc8000fffe1ff */
[----:B------:R-:W-:Y:S02]  /*0870*/  USHF.L.U32 UR13, UR12, 0xb, URZ ;  /* 0x0000000b0c0d7899 */ /* 0x000fe400080006ff */
[----:B------:R-:W-:Y:S01]  /*0880*/  USHF.L.U32 UR12, UR12, 0x1, URZ ;  /* 0x000000010c0c7899 */ /* 0x000fe200080006ff */
[----:B------:R-:W-:Y:S01]  /*0890*/  ELECT P0, URZ, PT ;  /* 0x0000000000ff782f */ /* 0x000fe20003800000 */
[----:B------:R-:W2:Y:S10]  /*08a0*/  FENCE.VIEW.ASYNC.S ;  /* 0x00000000000073c6 */ /* 0x000eb40000000000 */
[----:B--2---:R4:W2:Y:S01]  /*08b0*/  SYNCS.EXCH.64 URZ, [UR8+0x70], UR12 ;  /* 0x0000700c08ff75b2 */ /* 0x0048a20008000100 */
[----:B------:R4:W3:Y:S02]  /*08c0*/  SYNCS.EXCH.64 URZ, [UR8+0x78], UR12 ;  /* 0x0000780c08ff75b2 */ /* 0x0008e40008000100 */
[----:B----4-:R-:W-:Y:S01]  /*08d0*/  NOP ;  /* 0x0000000000007918 */ /* 0x010fe20000000000 */
.L_x_11:
[----:B------:R-:W4:Y:S01]  /*08e0*/  SHFL.IDX PT, R0, R102, RZ, 0x1f ;  /* 0x00001fff66007589 */ /* 0x000f2200000e0000 */
[----:B------:R-:W-:Y:S01]  /*08f0*/  NOP ;  /* 0x0000000000007918 */ /* 0x000fe20000000000 */
[----:B----4-:R-:W-:-:S13]  /*0900*/  ISETP.NE.AND P0, PT, R0, 0x4, PT ;  /* 0x000000040000780c */ /* 0x010fda0003f05270 */
[----:B------:R-:W-:Y:S05]  /*0910*/  @P0 BRA `(.L_x_12) ;  /* 0x0000000000480947 */ /* 0x000fea0003800000 */
[----:B--2---:R-:W-:Y:S01]  /*0920*/  UMOV UR9, 0x1e0 ;  /* 0x000001e000097882 */ /* 0x004fe20000000000 */
[----:B---3--:R-:W-:Y:S01]  /*0930*/  UMOV UR8, 0x400 ;  /* 0x0000040000087882 */ /* 0x008fe20000000000 */
[----:B------:R-:W-:Y:S01]  /*0940*/  USEL UR9, UR9, 0x1a0, UP5 ;  /* 0x000001a009097887 */ /* 0x000fe2000a800000 */
        /* <DEDUP_REMOVED lines=10> */
[----:B--2---:R4:W2:Y:S08]  /*09f0*/  SYNCS.EXCH.64 URZ, [UR8+0x80], UR12 ;  /* 0x0000800c08ff75b2 */ /* 0x0048b00008000100 */
[----:B------:R4:W3:Y:S01]  /*0a00*/  SYNCS.EXCH.64 URZ, [UR8+0x90], UR14 ;  /* 0x0000900e08ff75b2 */ /* 0x0008e20008000100 */
[----:B------:R4:W1:Y:S01]  /*0a10*/  SYNCS.EXCH.64 URZ, [UR8+0x88], UR12 ;  /* 0x0000880c08ff75b2 */ /* 0x0008620008000100 */
[----:B------:R4:W1:Y:S02]  /*0a20*/  SYNCS.EXCH.64 URZ, [UR8+0x98], UR14 ;  /* 0x0000980e08ff75b2 */ /* 0x0008640008000100 */
[----:B----4-:R-:W-:Y:S01]  /*0a30*/  NOP ;  /* 0x0000000000007918 */ /* 0x010fe20000000000 */
.L_x_12:
[----:B------:R-:W4:Y:S01]  /*0a40*/  SHFL.IDX PT, R0, R102, RZ, 0x1f ;  /* 0x00001fff66007589 */ /* 0x000f2200000e0000 */
[----:B------:R-:W-:Y:S01]  /*0a50*/  NOP ;  /* 0x0000000000007918 */ /* 0x000fe20000000000 */
[----:B----4-:R-:W-:-:S13]  /*0a60*/  ISETP.NE.AND P0, PT, R0, 0x5, PT ;  /* 0x000000050000780c */ /* 0x010fda0003f05270 */
[----:B------:R-:W-:Y:S05]  /*0a70*/  @P0 BRA `(.L_x_13) ;  /* 0x0000000000540947 */ /* 0x000fea0003800000 */
[----:B--2---:R-:W-:Y:S01]  /*0a80*/  UMOV UR9, 0x400 ;  /* 0x0000040000097882 */ /* 0x004fe20000000000 */
        /* <DEDUP_REMOVED lines=14> */
[----:B------:R4:W1:Y:S01]  /*0b70*/  SYNCS.EXCH.64 URZ, [UR9+0xc8], UR14 ;  /* 0x0000c80e09ff75b2 */ /* 0x0008620008000100 */
[----:B------:R4:W1:Y:S01]  /*0b80*/  SYNCS.EXCH.64 URZ, [UR9+0xb0], UR12 ;  /* 0x0000b00c09ff75b2 */ /* 0x0008620008000100 */
[----:B------:R4:W1:Y:S01]  /*0b90*/  SYNCS.EXCH.64 URZ, [UR9+0xd0], UR14 ;  /* 0x0000d00e09ff75b2 */ /* 0x0008620008000100 */
[----:B------:R4:W1:Y:S01]  /*0ba0*/  SYNCS.EXCH.64 URZ, [UR9+0xb8], UR12 ;  /* 0x0000b80c09ff75b2 */ /* 0x0008620008000100 */
[----:B------:R4:W1:Y:S02]  /*0bb0*/  SYNCS.EXCH.64 URZ, [UR9+0xd8], UR14 ;  /* 0x0000d80e09ff75b2 */ /* 0x0008640008000100 */
[----:B----4-:R-:W-:Y:S01]  /*0bc0*/  NOP ;  /* 0x0000000000007918 */ /* 0x010fe20000000000 */
.L_x_13:
[----:B------:R-:W4:Y:S01]  /*0bd0*/  SHFL.IDX PT, R0, R102, RZ, 0x1f ;  /* 0x00001fff66007589 */ /* 0x000f2200000e0000 */
[----:B------:R-:W-:Y:S01]  /*0be0*/  ISETP.NE.OR P1, PT, RZ, UR10, !P1 ;  /* 0x0000000aff007c0c */ /* 0x000fe2000cf25670 */
        /* <DEDUP_REMOVED lines=12> */
[----:B------:R4:W3:Y:S01]  /*0cb0*/  SYNCS.EXCH.64 URZ, [UR8+0xf0], UR12 ;  /* 0x0000f00c08ff75b2 */ /* 0x0008e20008000100 */
[----:B------:R4:W1:Y:S01]  /*0cc0*/  SYNCS.EXCH.64 URZ, [UR8+0xe8], UR12 ;  /* 0x0000e80c08ff75b2 */ /* 0x0008620008000100 */
[----:B------:R4:W1:Y:S02]  /*0cd0*/  SYNCS.EXCH.64 URZ, [UR8+0xf8], UR12 ;  /* 0x0000f80c08ff75b2 */ /* 0x0008640008000100 */
[----:B----4-:R-:W-:Y:S01]  /*0ce0*/  NOP ;  /* 0x0000000000007918 */ /* 0x010fe20000000000 */
.L_x_14:
[----:B------:R-:W-:Y:S01]  /*0cf0*/  VOTEU.ALL UP1, P1 ;  /* 0x0000000000ff7886 */ /* 0x000fe20000820000 */
[----:B---3--:R-:W3:Y:S01]  /*0d00*/  LDCU UR8, c[0x0][0x36c] ;  /* 0x00006d80ff0877ac */ /* 0x008ee20008000800 */
[----:B------:R-:W-:Y:S01]  /*0d10*/  NOP ;  /* 0x0000000000007918 */ /* 0x000fe20000000000 */
[----:B------:R-:W-:Y:S01]  /*0d20*/  LOP3.LUT R10, R109, 0x1f, RZ, 0xc0, !PT ;  /* 0x0000001f6d0a7812 */ /* 0x000fe200078ec0ff */
[----:B--2---:R-:W-:Y:S01]  /*0d30*/  UMOV UR12, 0x20 ;  /* 0x00000020000c7882 */ /* 0x004fe20000000000 */
[----:B------:R-:W-:Y:S01]  /*0d40*/  @!UP1 UMOV UR7, 0x400 ;  /* 0x0000040000079882 */ /* 0x000fe20000000000 */
[----:B------:R-:W-:-:S04]  /*0d50*/  @!UP1 UIADD3 UR12, UPT, UPT, -UR12, 0x100000, URZ ;  /* 0x001000000c0c9890 */ /* 0x000fc8000fffe1ff */
[----:B------:R-:W-:Y:S02]  /*0d60*/  @!UP1 USHF.L.U32 UR13, UR12, 0xb, URZ ;  /* 0x0000000b0c0d9899 */ /* 0x000fe400080006ff */
[----:B------:R-:W-:Y:S02]  /*0d70*/  @!UP1 USHF.L.U32 UR12, UR12, 0x1, URZ ;  /* 0x000000010c0c9899 */ /* 0x000fe400080006ff */
[----:B------:R-:W-:Y:S01]  /*0d80*/  @!UP1 ULEA UR7, UR37, UR7, 0x18 ;  /* 0x0000000725079291 */ /* 0x000fe2000f8ec0ff */
[----:B------:R-:W-:Y:S01]  /*0d90*/  VOTEU.ALL UP1, P1 ;  /* 0x0000000000ff7886 */ /* 0x000fe20000820000 */
[----:B------:R-:W-:Y:S01]  /*0da0*/  UISETP.NE.AND UP4, UPT, UR10, URZ, UPT ;  /* 0x000000ff0a00728c */ /* 0x000fe2000bf85270 */
[----:B------:R-:W2:Y:S09]  /*0db0*/  FENCE.VIEW.ASYNC.S ;  /* 0x00000000000073c6 */ /* 0x000eb20000000000 */
[----:B--2---:R2:W4:Y:S01]  /*0dc0*/  @!UP1 SYNCS.EXCH.64 URZ, [UR7+0x100], UR12 ;  /* 0x0001000c07ff95b2 */ /* 0x0045220008000100 */
[----:B---3--:R-:W-:-:S09]  /*0dd0*/  UISETP.EQ.U32.AND UP1, UPT, UR8, 0x1, UPT ;  /* 0x000000010800788c */ /* 0x008fd2000bf22070 */
[----:B------:R-:W-:Y:S05]  /*0de0*/  BRA.U !UP1, `(.L_x_15) ;  /* 0x0000000109087547 */ /* 0x000fea000b800000 */
[----:B-1--4-:R-:W-:Y:S01]  /*0df0*/  UCGABAR_ARV ;  /* 0x00000000000079c7 */ /* 0x012fe20008000000 */
[----:B------:R-:W-:Y:S05]  /*0e00*/  BRA `(.L_x_16) ;  /* 0x0000000000047947 */ /* 0x000fea0003800000 */
.L_x_15:
[----:B-1--4-:R-:W-:Y:S01]  /*0e10*/  NOP ;  /* 0x0000000000007918 */ /* 0x012fe20000000000 */
.L_x_16:
[----:B------:R-:W1:Y:S01]  /*0e20*/  S2R R15, SR_CTAID.Y ;  /* 0x00000000000f7919 */ /* 0x000e620000002600 */
[----:B------:R-:W-:-:S05]  /*0e30*/  CS2R.32 R95, SR_CgaSize ;  /* 0x00000000005f7805 */ /* 0x000fca0000008a00 */
[----:B------:R-:W-:-:S05]  /*0e40*/  IMAD R95, R95, -0xa0, RZ ;  /* 0xffffff605f5f7824 */ /* 0x000fca00078e02ff */
[----:B--2---:R-:W-:-:S14]  /*0e50*/  R2UR UR7, R95 ;  /* 0x000000005f0772ca */ /* 0x004fdc00000e0000 */
[----:B------:R-:W2:Y:S01]  /*0e60*/  LDCU UR7, c[0x0][UR7+0x2b4] ;  /* 0x00005680070777ac */ /* 0x000ea20008000800 */
[----:B------:R-:W-:-:S05]  /*0e70*/  CS2R.32 R0, SR_CgaSize ;  /* 0x0000000000007805 */ /* 0x000fca0000008a00 */
[----:B------:R-:W-:-:S06]  /*0e80*/  IMAD R0, R0, -0xa0, RZ ;  /* 0xffffff6000007824 */ /* 0x000fcc00078e02ff */
[----:B------:R-:W3:Y:S01]  /*0e90*/  LDC R0, c[0x0][R0+0x2a4] ;  /* 0x0000a90000007b82 */ /* 0x000ee20000000800 */
[----:B------:R-:W-:Y:S01]  /*0ea0*/  PRMT R8, RZ, 0x7610, R8 ;  /* 0x00007610ff087816 */ /* 0x000fe20000000008 */
[----:B------:R-:W4:Y:S01]  /*0eb0*/  S2R R9, SR_CTAID.X ;  /* 0x0000000000097919 */ /* 0x000f220000002500 */
[----:B------:R-:W-:-:S05]  /*0ec0*/  CS2R.32 R95, SR_CgaSize ;  /* 0x00000000005f7805 */ /* 0x000fca0000008a00 */
[----:B------:R-:W-:-:S05]  /*0ed0*/  IMAD R95, R95, -0xa0, RZ ;  /* 0xffffff605f5f7824 */ /* 0x000fca00078e02ff */
[----:B------:R-:W-:-:S14]  /*0ee0*/  R2UR UR8, R95 ;  /* 0x000000005f0872ca */ /* 0x000fdc00000e0000 */
[----:B------:R-:W3:Y:S01]  /*0ef0*/  LDCU UR8, c[0x0][UR8+0x2b0] ;  /* 0x00005600080877ac */ /* 0x000ee20008000800 */
[----:B------:R-:W-:Y:S01]  /*0f00*/  UISETP.NE.AND UP2, UPT, UR10, 0x2, UPT ;  /* 0x000000020a00788c */ /* 0x000fe2000bf45270 */
[----:B------:R-:W2:Y:S01]  /*0f10*/  LDC R11, c[0x0][0xb24] ;  /* 0x0002c900ff0b7b82 */ /* 0x000ea20000000800 */
[----:B------:R-:W-:-:S05]  /*0f20*/  CS2R.32 R2, SR_CgaSize ;  /* 0x0000000000027805 */ /* 0x000fca0000008a00 */
[----:B------:R-:W-:-:S06]  /*0f30*/  IMAD R2, R2, -0xa0, RZ ;  /* 0xffffff6002027824 */ /* 0x000fcc00078e02ff */
[----:B------:R-:W3:Y:S08]  /*0f40*/  LDC R2, c[0x0][R2+0x2a0] ;  /* 0x0000a80002027b82 */ /* 0x000ef00000000800 */
[----:B------:R-:W3:Y:S01]  /*0f50*/  LDC R40, c[0x0][0xb24] ;  /* 0x0002c900ff287b82 */ /* 0x000ee20000000800 */
[----:B-1----:R-:W-:-:S07]  /*0f60*/  I2FP.F32.U32 R94, R15 ;  /* 0x0000000f005e7245 */ /* 0x002fce0000201000 */
[----:B------:R-:W1:Y:S01]  /*0f70*/  S2UR UR36, SR_CTAID.Z ;  /* 0x00000000002479c3 */ /* 0x000e620000002700 */
[----:B--2---:R-:W-:Y:S01]  /*0f80*/  ISETP.GE.AND P0, PT, R11, 0x1, PT ;  /* 0x000000010b00780c */ /* 0x004fe20003f06270 */
[----:B----4-:R-:W-:Y:S01]  /*0f90*/  IMAD.MOV.U32 R14, RZ, RZ, R9 ;  /* 0x000000ffff0e7224 */ /* 0x010fe200078e0009 */
[----:B------:R-:W-:Y:S01]  /*0fa0*/  I2FP.F32.U32 R95, R9 ;  /* 0x00000009005f7245 */ /* 0x000fe20000201000 */
[----:B------:R-:W-:Y:S01]  /*0fb0*/  FMUL R94, R94, UR7 ;  /* 0x000000075e5e7c20 */ /* 0x000fe20008400000 */
[----:B------:R-:W2:Y:S03]  /*0fc0*/  LDCU UR7, c[0x0][0xb30] ;  /* 0x00016600ff0777ac */ /* 0x000ea60008000800 */
[----:B---3--:R-:W-:Y:S02]  /*0fd0*/  FMUL R95, R95, UR8 ;  /* 0x000000085f5f7c20 */ /* 0x008fe40008400000 */
[----:B------:R-:W3:Y:S08]  /*0fe0*/  F2I.U32.TRUNC.NTZ R94, R94 ;  /* 0x0000005e005e7305 */ /* 0x000ef0000020f000 */
[----:B------:R-:W4:Y:S01]  /*0ff0*/  F2I.U32.TRUNC.NTZ R95, R95 ;  /* 0x0000005f005f7305 */ /* 0x000f22000020f000 */
[----:B--2---:R-:W-:Y:S01]  /*1000*/  UISETP.NE.AND UP3, UPT, UR7, 0x1, UPT ;  /* 0x000000010700788c */ /* 0x004fe2000bf65270 */
[----:B---3--:R-:W-:-:S05]  /*1010*/  IADD3 R94, PT, PT, -R94, RZ, RZ ;  /* 0x000000ff5e5e7210 */ /* 0x008fca0007ffe1ff */
[----:B------:R-:W-:Y:S01]  /*1020*/  IMAD R94, R0, R94, R15 ;  /* 0x0000005e005e7224 */ /* 0x000fe200078e020f */
[----:B------:R-:W-:Y:S01]  /*1030*/  PRMT R0, RZ, 0x7610, R0 ;  /* 0x00007610ff007816 */ /* 0x000fe20000000000 */
[----:B----4-:R-:W-:-:S04]  /*1040*/  IMAD.MOV R95, RZ, RZ, -R95 ;  /* 0x000000ffff5f7224 */ /* 0x010fc800078e0a5f */
[----:B------:R-:W-:Y:S01]  /*1050*/  IMAD R95, R2, R95, R9 ;  /* 0x0000005f025f7224 */ /* 0x000fe200078e0209 */
[----:B-1----:R-:W-:Y:S06]  /*1060*/  BRA.U UP4, `(.L_x_17) ;  /* 0x0000000104247547 */ /* 0x002fec000b800000 */
[----:B------:R-:W-:Y:S01]  /*1070*/  ISETP.NE.AND P1, PT, R94, RZ, PT ;  /* 0x000000ff5e00720c */ /* 0x000fe20003f25270 */
[----:B------:R-:W-:Y:S01]  /*1080*/  IMAD.MOV.U32 R0, RZ, RZ, 0x3 ;  /* 0x00000003ff007424 */ /* 0x000fe200078e00ff */
[C---:B------:R-:W-:Y:S02]  /*1090*/  LOP3.LUT R2, R95.reuse, 0xfffffffe, RZ, 0xc0, !PT ;  /* 0xfffffffe5f027812 */ /* 0x040fe400078ec0ff */
[----:B------:R-:W-:Y:S02]  /*10a0*/  ISETP.LT.U32.OR P1, PT, R95, 0x2, !P1 ;  /* 0x000000025f00780c */ /* 0x000fe40004f21470 */
[----:B------:R-:W-:Y:S02]  /*10b0*/  SHF.L.U32 R0, R0, R2, RZ ;  /* 0x0000000200007219 */ /* 0x000fe400000006ff */
[----:B------:R-:W-:Y:S02]  /*10c0*/  SEL R4, RZ, 0x1, !P1 ;  /* 0x00000001ff047807 */ /* 0x000fe40004800000 */
[----:B------:R-:W-:-:S05]  /*10d0*/  SEL R3, RZ, 0x2, !P1 ;  /* 0x00000002ff037807 */ /* 0x000fca0004800000 */
[----:B------:R-:W-:-:S05]  /*10e0*/  IMAD.IADD R3, R4, 0x1, R3 ;  /* 0x0000000104037824 */ /* 0x000fca00078e0203 */
[----:B------:R-:W-:Y:S02]  /*10f0*/  PRMT R8, R3, 0x7610, R8 ;  /* 0x0000761003087816 */ /* 0x000fe40000000008 */
.L_x_17:
[----:B------:R-:W-:Y:S05]  /*1100*/  @!P0 BRA `(.L_x_18) ;  /* 0x0000000000b88947 */ /* 0x000fea0003800000 */
[----:B------:R-:W1:Y:S01]  /*1110*/  LDC.64 R4, c[0x0][0xb18] ;  /* 0x0002c600ff047b82 */ /* 0x000e620000000a00 */
[----:B------:R-:W-:-:S07]  /*1120*/  ISETP.NE.AND P0, PT, R11, 0x1, PT ;  /* 0x000000010b00780c */ /* 0x000fce0003f05270 */
[----:B------:R-:W2:Y:S08]  /*1130*/  LDC R14, c[0x0][0xb0c] ;  /* 0x0002c300ff0e7b82 */ /* 0x000eb00000000800 */
[----:B------:R-:W3:Y:S08]  /*1140*/  LDC R16, c[0x0][0x370] ;  /* 0x0000dc00ff107b82 */ /* 0x000ef00000000800 */
[----:B------:R-:W4:Y:S01]  /*1150*/  LDC R13, c[0x0][0x374] ;  /* 0x0000dd00ff0d7b82 */ /* 0x000f220000000800 */
[----:B-1----:R-:W-:-:S07]  /*1160*/  ISETP.NE.AND P1, PT, R4, 0x1, PT ;  /* 0x000000010400780c */ /* 0x002fce0003f25270 */
[----:B------:R-:W3:Y:S01]  /*1170*/  LDC.64 R6, c[0x0][0xb10] ;  /* 0x0002c400ff067b82 */ /* 0x000ee20000000a00 */
[----:B--2---:R-:W-:-:S07]  /*1180*/  ISETP.NE.AND P2, PT, R14, 0x1, PT ;  /* 0x000000010e00780c */ /* 0x004fce0003f45270 */
[----:B------:R-:W1:Y:S08]  /*1190*/  LDC R12, c[0x0][0xb20] ;  /* 0x0002c800ff0c7b82 */ /* 0x000e700000000800 */
[----:B------:R-:W2:Y:S01]  /*11a0*/  LDC.64 R2, c[0x0][0xb28] ;  /* 0x0002ca00ff027b82 */ /* 0x000ea20000000a00 */
[----:B----4-:R-:W-:-:S04]  /*11b0*/  IMAD.HI.U32 R17, R13, R5, RZ ;  /* 0x000000050d117227 */ /* 0x010fc800078e00ff */
[----:B------:R-:W-:-:S04]  /*11c0*/  IMAD.HI.U32 R5, R15, R5, RZ ;  /* 0x000000050f057227 */ /* 0x000fc800078e00ff */
[----:B---3--:R-:W-:-:S05]  /*11d0*/  IMAD.HI.U32 R18, R16, R6, RZ ;  /* 0x0000000610127227 */ /* 0x008fca00078e00ff */
[-C--:B------:R-:W-:Y:S01]  /*11e0*/  @P2 SHF.R.U32.HI R16, RZ, R7.reuse, R18 ;  /* 0x00000007ff102219 */ /* 0x080fe20000011612 */
[----:B------:R-:W-:Y:S01]  /*11f0*/  IMAD.HI.U32 R18, R9, R6, RZ ;  /* 0x0000000609127227 */ /* 0x000fe200078e00ff */
[-C--:B-1----:R-:W-:Y:S02]  /*1200*/  @P1 SHF.R.U32.HI R13, RZ, R12.reuse, R17 ;  /* 0x0000000cff0d1219 */ /* 0x082fe40000011611 */
[----:B------:R-:W-:Y:S02]  /*1210*/  SHF.R.U32.HI R5, RZ, R12, R5 ;  /* 0x0000000cff057219 */ /* 0x000fe40000011605 */
[----:B------:R-:W-:Y:S02]  /*1220*/  SHF.R.U32.HI R18, RZ, R7, R18 ;  /* 0x00000007ff127219 */ /* 0x000fe40000011612 */
[----:B------:R-:W-:Y:S01]  /*1230*/  SEL R5, R15, R5, !P1 ;  /* 0x000000050f057207 */ /* 0x000fe20004800000 */
[----:B--2---:R-:W-:Y:S01]  /*1240*/  IMAD.HI.U32 R17, R13, R2, RZ ;  /* 0x000000020d117227 */ /* 0x004fe200078e00ff */
[----:B------:R-:W-:-:S03]  /*1250*/  SEL R18, R9, R18, !P2 ;  /* 0x0000001209127207 */ /* 0x000fc60005000000 */
[----:B------:R-:W-:Y:S01]  /*1260*/  IMAD.HI.U32 R6, R16, R2, RZ ;  /* 0x0000000210067227 */ /* 0x000fe200078e00ff */
[----:B------:R-:W-:-:S04]  /*1270*/  @P0 SHF.R.U32.HI R13, RZ, R3, R17 ;  /* 0x00000003ff0d0219 */ /* 0x000fc80000011611 */
[----:B------:R-:W-:Y:S01]  /*1280*/  @P0 SHF.R.U32.HI R16, RZ, R3, R6 ;  /* 0x00000003ff100219 */ /* 0x000fe20000011606 */
[----:B------:R-:W-:-:S04]  /*1290*/  IMAD R13, R13, R11, RZ ;  /* 0x0000000b0d0d7224 */ /* 0x000fc800078e02ff */
[----:B------:R-:W-:Y:S01]  /*12a0*/  IMAD R6, R16, R11, RZ ;  /* 0x0000000b10067224 */ /* 0x000fe200078e02ff */
[----:B------:R-:W-:-:S04]  /*12b0*/  ISETP.GE.AND P1, PT, R5, R13, PT ;  /* 0x0000000d0500720c */ /* 0x000fc80003f26270 */
[----:B------:R-:W-:Y:S01]  /*12c0*/  ISETP.GE.OR P1, PT, R18, R6, P1 ;  /* 0x000000061200720c */ /* 0x000fe20000f26670 */
[----:B------:R-:W-:-:S05]  /*12d0*/  IMAD.HI.U32 R6, R5, R2, RZ ;  /* 0x0000000205067227 */ /* 0x000fca00078e00ff */
[----:B------:R-:W-:-:S04]  /*12e0*/  SHF.R.U32.HI R6, RZ, R3, R6 ;  /* 0x00000003ff067219 */ /* 0x000fc80000011606 */
[----:B------:R-:W-:-:S03]  /*12f0*/  SEL R6, R5, R6, !P0 ;  /* 0x0000000605067207 */ /* 0x000fc60004000000 */
[----:B------:R-:W-:Y:S01]  /*1300*/  @!P1 IMAD.HI.U32 R7, R18, R2, RZ ;  /* 0x0000000212079227 */ /* 0x000fe200078e00ff */
[----:B------:R-:W-:-:S04]  /*1310*/  IADD3 R2, PT, PT, -R6, RZ, RZ ;  /* 0x000000ff06027210 */ /* 0x000fc80007ffe1ff */
[----:B------:R-:W-:Y:S01]  /*1320*/  @!P1 SHF.R.U32.HI R3, RZ, R3, R7 ;  /* 0x00000003ff039219 */ /* 0x000fe20000011607 */
[----:B------:R-:W-:Y:S01]  /*1330*/  IMAD R2, R11, R2, R5 ;  /* 0x000000020b027224 */ /* 0x000fe200078e0205 */
[----:B------:R-:W-:Y:S02]  /*1340*/  IADD3 R7, PT, PT, -R5, RZ, RZ ;  /* 0x000000ff05077210 */ /* 0x000fe40007ffe1ff */
[----:B------:R-:W-:-:S03]  /*1350*/  @!P1 SEL R3, R18, R3, !P0 ;  /* 0x0000000312039207 */ /* 0x000fc60004000000 */
[----:B------:R-:W-:Y:S02]  /*1360*/  IMAD R7, R4, R7, R15 ;  /* 0x0000000704077224 */ /* 0x000fe400078e020f */
[--C-:B------:R-:W-:Y:S02]  /*1370*/  @!P1 IMAD.IADD R6, R6, 0x1, -R3.reuse ;  /* 0x0000000106069824 */ /* 0x100fe400078e0a03 */
[----:B------:R-:W-:Y:S01]  /*1380*/  @!P1 IMAD R3, R2, R16, R3 ;  /* 0x0000001002039224 */ /* 0x000fe200078e0203 */
[----:B------:R-:W-:Y:S01]  /*1390*/  IADD3 R2, PT, PT, -R18, RZ, RZ ;  /* 0x000000ff12027210 */ /* 0x000fe20007ffe1ff */
[----:B------:R-:W-:Y:S02]  /*13a0*/  @!P1 IMAD R5, R6, R11, R18 ;  /* 0x0000000b06059224 */ /* 0x000fe400078e0212 */
[----:B------:R-:W-:Y:S02]  /*13b0*/  @!P1 IMAD.MOV.U32 R18, RZ, RZ, R3 ;  /* 0x000000ffff129224 */ /* 0x000fe400078e0003 */
[----:B------:R-:W-:-:S02]  /*13c0*/  IMAD R2, R14, R2, R9 ;  /* 0x000000020e027224 */ /* 0x000fc400078e0209 */
[----:B------:R-:W-:Y:S02]  /*13d0*/  IMAD R15, R5, R4, R7 ;  /* 0x00000004050f7224 */ /* 0x000fe400078e0207 */
[----:B------:R-:W-:Y:S02]  /*13e0*/  IMAD R14, R18, R14, R2 ;  /* 0x0000000e120e7224 */ /* 0x000fe400078e0202 */
.L_x_18:
[----:B------:R-:W-:Y:S05]  /*13f0*/  BRA.U UP3, `(.L_x_19) ;  /* 0x0000000103407547 */ /* 0x000fea000b800000 */
[----:B------:R-:W1:Y:S08]  /*1400*/  LDC.64 R4, c[0x0][0xb10] ;  /* 0x0002c400ff047b82 */ /* 0x000e700000000a00 */
[----:B------:R-:W2:Y:S08]  /*1410*/  LDC.64 R2, c[0x0][0xb18] ;  /* 0x0002c600ff027b82 */ /* 0x000eb00000000a00 */
[----:B------:R-:W3:Y:S08]  /*1420*/  LDC R6, c[0x0][0xb20] ;  /* 0x0002c800ff067b82 */ /* 0x000ef00000000800 */
[----:B------:R-:W4:Y:S01]  /*1430*/  LDC R7, c[0x0][0xb0c] ;  /* 0x0002c300ff077b82 */ /* 0x000f220000000800 */
[----:B-1----:R-:W-:-:S05]  /*1440*/  IMAD.HI.U32 R4, R14, R4, RZ ;  /* 0x000000040e047227 */ /* 0x002fca00078e00ff */
[----:B------:R-:W-:Y:S01]  /*1450*/  SHF.R.U32.HI R4, RZ, R5, R4 ;  /* 0x00000005ff047219 */ /* 0x000fe20000011604 */
[----:B--2---:R-:W-:Y:S01]  /*1460*/  IMAD.HI.U32 R3, R15, R3, RZ ;  /* 0x000000030f037227 */ /* 0x004fe200078e00ff */
[----:B------:R-:W-:-:S04]  /*1470*/  ISETP.NE.AND P0, PT, R2, 0x1, PT ;  /* 0x000000010200780c */ /* 0x000fc80003f05270 */
[----:B---3--:R-:W-:-:S04]  /*1480*/  SHF.R.U32.HI R3, RZ, R6, R3 ;  /* 0x00000006ff037219 */ /* 0x008fc80000011603 */
[----:B------:R-:W-:Y:S02]  /*1490*/  SEL R3, R15, R3, !P0 ;  /* 0x000000030f037207 */ /* 0x000fe40004000000 */
[----:B----4-:R-:W-:-:S04]  /*14a0*/  ISETP.NE.AND P1, PT, R7, 0x1, PT ;  /* 0x000000010700780c */ /* 0x010fc80003f25270 */
[----:B------:R-:W-:-:S05]  /*14b0*/  SEL R5, R14, R4, !P1 ;  /* 0x000000040e057207 */ /* 0x000fca0004800000 */
[----:B------:R-:W-:Y:S02]  /*14c0*/  IMAD.IADD R4, R3, 0x1, -R5 ;  /* 0x0000000103047824 */ /* 0x000fe400078e0a05 */
[----:B------:R-:W-:Y:S02]  /*14d0*/  IMAD.IADD R3, R5, 0x1, -R3 ;  /* 0x0000000105037824 */ /* 0x000fe400078e0a03 */
[----:B------:R-:W-:Y:S02]  /*14e0*/  IMAD R14, R4, R7, R14 ;  /* 0x00000007040e7224 */ /* 0x000fe400078e020e */
[----:B------:R-:W-:Y:S02]  /*14f0*/  IMAD R15, R3, R2, R15 ;  /* 0x00000002030f7224 */ /* 0x000fe400078e020f */
.L_x_19:
[----:B------:R-:W-:Y:S05]  /*1500*/  BRA.U !UP1, `(.L_x_20) ;  /* 0x00000001090c7547 */ /* 0x000fea000b800000 */
[----:B------:R-:W-:Y:S01]  /*1510*/  UCGABAR_WAIT ;  /* 0x0000000000007dc7 */ /* 0x000fe20008000000 */
[----:B------:R-:W-:Y:S01]  /*1520*/  CCTL.IVALL ;  /* 0x00000000ff00798f */ /* 0x000fe20002000000 */
[----:B------:R-:W-:Y:S05]  /*1530*/  BRA `(.L_x_21) ;  /* 0x0000000000047947 */ /* 0x000fea0003800000 */
.L_x_20:
[----:B------:R-:W-:Y:S06]  /*1540*/  BAR.SYNC.DEFER_BLOCKING 0x0 ;  /* 0x0000000000007b1d */ /* 0x000fec0000010000 */
.L_x_21:
[----:B------:R-:W-:Y:S05]  /*1550*/  BRA.U UP2, `(.L_x_22) ;  /* 0x0000001102907547 */ /* 0x000fea000b800000 */
[----:B------:R-:W1:Y:S01]  /*1560*/  LDCU UR4, c[0x0][0x38c] ;  /* 0x00007180ff0477ac */ /* 0x000e620008000800 */
[----:B------:R-:W2:Y:S01]  /*1570*/  LDC R8, c[0x0][0x370] ;  /* 0x0000dc00ff087b82 */ /* 0x000ea20000000800 */
[C---:B------:R-:W-:Y:S01]  /*1580*/  IMAD.SHL.U32 R19, R9.reuse, 0x80, RZ ;  /* 0x0000008009137824 */ /* 0x040fe200078e00ff */
[----:B------:R-:W-:Y:S01]  /*1590*/  PLOP3.LUT P1, PT, PT, PT, UP5, 0x80, 0x8 ;  /* 0x000000000008781c */ /* 0x000fe20003f2f058 */
[----:B------:R-:W-:Y:S01]  /*15a0*/  UISETP.NE.AND UP1, UPT, UR10, URZ, UPT ;  /* 0x000000ff0a00728c */ /* 0x000fe2000bf25270 */
[----:B------:R-:W-:Y:S01]  /*15b0*/  ISETP.NE.AND P4, PT, R10, RZ, P5 ;  /* 0x000000ff0a00720c */ /* 0x000fe20002f85270 */
[----:B------:R-:W-:Y:S01]  /*15c0*/  IMAD.SHL.U32 R18, R9, 0x40, RZ ;  /* 0x0000004009127824 */ /* 0x000fe200078e00ff */
[----:B------:R-:W-:Y:S01]  /*15d0*/  PLOP3.LUT P1, PT, P1, PT, PT, 0x8, 0x80 ;  /* 0x000000000080781c */ /* 0x000fe20000f2e170 */
[----:B------:R-:W-:Y:S01]  /*15e0*/  IMAD.MOV.U32 R17, RZ, RZ, 0x1 ;  /* 0x00000001ff117424 */ /* 0x000fe200078e00ff */
[----:B------:R-:W3:Y:S01]  /*15f0*/  LDC R0, c[0x0][0x374] ;  /* 0x0000dd00ff007b82 */ /* 0x000ee20000000800 */
[----:B------:R-:W-:Y:S01]  /*1600*/  IMAD.MOV.U32 R16, RZ, RZ, RZ ;  /* 0x000000ffff107224 */ /* 0x000fe200078e00ff */
[----:B------:R-:W-:Y:S01]  /*1610*/  CS2R R12, SRZ ;  /* 0x00000000000c7805 */ /* 0x000fe2000001ff00 */
[----:B------:R-:W-:Y:S01]  /*1620*/  IMAD.MOV.U32 R11, RZ, RZ, 0x1 ;  /* 0x00000001ff0b7424 */ /* 0x000fe200078e00ff */
[----:B------:R-:W-:Y:S01]  /*1630*/  LOP3.LUT R19, R19, 0x80, RZ, 0xc0, !PT ;  /* 0x0000008013137812 */ /* 0x000fe200078ec0ff */
[----:B------:R-:W4:Y:S01]  /*1640*/  LDCU.64 UR14, c[0x0][0x348] ;  /* 0x00006900ff0e77ac */ /* 0x000f220008000a00 */
[----:B-1----:R-:W-:-:S02]  /*1650*/  UIADD3 UR5, UPT, UPT, UR4, 0x3f, URZ ;  /* 0x0000003f04057890 */ /* 0x002fc4000fffe0ff */
[----:B------:R-:W-:Y:S02]  /*1660*/  USEL UR22, UR6, 0x2, UP1 ;  /* 0x0000000206167887 */ /* 0x000fe40008800000 */
[----:B------:R-:W-:Y:S01]  /*1670*/  USHF.R.S32.HI UR7, URZ, 0x1f, UR5 ;  /* 0x0000001fff077899 */ /* 0x000fe20008011405 */
[----:B------:R-:W-:-:S03]  /*1680*/  UMOV UR23, URZ ;  /* 0x000000ff00177c82 */ /* 0x000fc60008000000 */
[----:B------:R-:W-:Y:S02]  /*1690*/  ULEA.HI UR7, UR7, UR5, URZ, 0x6 ;  /* 0x0000000507077291 */ /* 0x000fe4000f8f30ff */
[----:B------:R-:W-:Y:S02]  /*16a0*/  UIADD3 UR5, UPT, UPT, UR4, -0x1, URZ ;  /* 0xffffffff04057890 */ /* 0x000fe4000fffe0ff */
[----:B------:R-:W-:Y:S02]  /*16b0*/  USHF.R.S32.HI UR7, URZ, 0x6, UR7 ;  /* 0x00000006ff077899 */ /* 0x000fe40008011407 */
[----:B------:R-:W-:Y:S02]  /*16c0*/  UISETP.GE.U32.AND UP2, UPT, UR5, -0x7f, UPT ;  /* 0xffffff810500788c */ /* 0x000fe4000bf46070 */
[----:B------:R-:W-:Y:S02]  /*16d0*/  UISETP.LT.U32.AND UP0, UPT, UR7, 0x3, UPT ;  /* 0x000000030700788c */ /* 0x000fe4000bf01070 */
[----:B------:R-:W-:-:S02]  /*16e0*/  UIADD3 UR4, UPT, UPT, UR4, 0x7e, URZ ;  /* 0x0000007e04047890 */ /* 0x000fc4000fffe0ff */
[----:B------:R-:W-:-:S04]  /*16f0*/  USEL UR5, UR7, 0x3, UP0 ;  /* 0x0000000307057887 */ /* 0x000fc80008000000 */
[----:B------:R-:W-:Y:S02]  /*1700*/  UIADD3 UR21, UPT, UPT, UR5, -0x1, URZ ;  /* 0xffffffff05157890 */ /* 0x000fe4000fffe0ff */
[----:B------:R-:W-:Y:S02]  /*1710*/  @UP2 UIADD3 UR21, UPT, UPT, UR5, URZ, URZ ;  /* 0x000000ff05152290 */ /* 0x000fe4000fffe0ff */
[----:B------:R-:W-:Y:S02]  /*1720*/  UIADD3 UR24, UPT, UPT, UR7, -UR5, URZ ;  /* 0x8000000507187290 */ /* 0x000fe4000fffe0ff */
[----:B------:R-:W-:Y:S02]  /*1730*/  UIADD3 UR13, UPT, UPT, UR21, 0x1, URZ ;  /* 0x00000001150d7890 */ /* 0x000fe4000fffe0ff */
[----:B--2-4-:R-:W-:-:S12]  /*1740*/  UIADD3 UR21, UPT, UPT, -UR21, URZ, URZ ;  /* 0x000000ff15157290 */ /* 0x014fd8000fffe1ff */
.L_x_42:
[----:B------:R-:W-:Y:S01]  /*1750*/  UISETP.NE.AND UP0, UPT, UR37, URZ, UPT ;  /* 0x000000ff2500728c */ /* 0x000fe2000bf05270 */
[----:B------:R-:W1:Y:S08]  /*1760*/  S2UR UR37, SR_CgaCtaId ;  /* 0x00000000002579c3 */ /* 0x000e700000008800 */
[----:B------:R-:W-:Y:S05]  /*1770*/  BRA.U UP0, `(.L_x_23) ;  /* 0x0000000100347547 */ /* 0x000fea000b800000 */
[----:B------:R-:W2:Y:S01]  /*1780*/  S2R R2, SR_CgaCtaId ;  /* 0x0000000000027919 */ /* 0x000ea20000008800 */
[----:B------:R-:W-:-:S04]  /*1790*/  MOV R3, 0x400 ;  /* 0x0000040000037802 */ /* 0x000fc80000000f00 */
[----:B--2---:R-:W-:Y:S02]  /*17a0*/  LEA R2, R2, R3, 0x18 ;  /* 0x0000000302027211 */ /* 0x004fe400078ec0ff */
[----:B------:R-:W-:-:S03]  /*17b0*/  SHF.L.U32 R3, R11, 0x1f, RZ ;  /* 0x0000001f0b037819 */ /* 0x000fc600000006ff */
[----:B------:R-:W-:-:S04]  /*17c0*/  IMAD R2, R12, 0x8, R2 ;  /* 0x000000080c027824 */ /* 0x000fc800078e0202 */
[----:B------:R-:W2:Y:S02]  /*17d0*/  SYNCS.PHASECHK.TRANS64.TRYWAIT P0, [R2+URZ+0xf0], R3 ;  /* 0x0000f003020075a7 */ /* 0x000ea400080011ff */
[----:B--2---:R-:W-:Y:S05]  /*17e0*/  @!P0 BRA `(.L_x_24) ;  /* 0x0000008000188947 */ /* 0x004fea0003800000 */
.L_x_142:
[----:B------:R-:W-:Y:S01]  /*17f0*/  VIADD R12, R12, 0x1 ;  /* 0x000000010c0c7836 */ /* 0x000fe20000000000 */
[----:B------:R2:W-:Y:S04]  /*1800*/  SYNCS.ARRIVE.TRANS64.A1T0 RZ, [R2+URZ+0xe0], RZ ;  /* 0x0000e0ff02ff79a7 */ /* 0x0005e800081000ff */
[----:B------:R-:W-:-:S04]  /*1810*/  ISETP.NE.AND P0, PT, R12, 0x2, PT ;  /* 0x000000020c00780c */ /* 0x000fc80003f05270 */
[----:B------:R-:W-:Y:S02]  /*1820*/  SEL R12, R12, RZ, P0 ;  /* 0x000000ff0c0c7207 */ /* 0x000fe40000000000 */
[----:B--2---:R-:W-:-:S04]  /*1830*/  SEL R2, RZ, 0x1, P0 ;  /* 0x00000001ff027807 */ /* 0x004fc80000000000 */
[----:B------:R-:W-:-:S07]  /*1840*/  LOP3.LUT R11, R11, R2, RZ, 0x3c, !PT ;  /* 0x000000020b0b7212 */ /* 0x000fce00078e3cff */
.L_x_23:
[----:B------:R-:W-:Y:S01]  /*1850*/  UMOV UR6, 0x400 ;  /* 0x0000040000067882 */ /* 0x000fe20000000000 */
[----:B------:R-:W-:Y:S01]  /*1860*/  SHF.L.U32 R2, R17, 0x1f, RZ ;  /* 0x0000001f11027819 */ /* 0x000fe200000006ff */
[----:B-1----:R-:W-:Y:S01]  /*1870*/  ULEA UR6, UR37, UR6, 0x18 ;  /* 0x0000000625067291 */ /* 0x002fe2000f8ec0ff */
[----:B------:R-:W-:Y:S01]  /*1880*/  R2UR UR35, R18 ;  /* 0x00000000122372ca */ /* 0x000fe200000e0000 */
[----:B------:R-:W-:Y:S01]  /*1890*/  UISETP.GE.U32.AND UP0, UPT, UR4, 0x7f, UPT ;  /* 0x0000007f0400788c */ /* 0x000fe2000bf06070 */
[----:B------:R-:W-:Y:S01]  /*18a0*/  R2UR UR11, R19 ;  /* 0x00000000130b72ca */ /* 0x000fe200000e0000 */
[----:B------:R-:W-:Y:S01]  /*18b0*/  ULEA UR8, UR23, UR6, 0x3 ;  /* 0x0000000617087291 */ /* 0x000fe2000f8e18ff */
[----:B------:R-:W-:-:S08]  /*18c0*/  UMOV UR25, URZ ;  /* 0x000000ff00197c82 */ /* 0x000fd00008000000 */
[----:B------:R1:W2:Y:S01]  /*18d0*/  SYNCS.PHASECHK.TRANS64.TRYWAIT P0, [UR8+0x18], R2 ;  /* 0x00001802ff0075a7 */ /* 0x0002a20008001108 */
[----:B------:R-:W-:-:S13]  /*18e0*/  R2UR UR8, R15 ;  /* 0x000000000f0872ca */ /* 0x000fda00000e0000 */
[----:B------:R-:W-:Y:S01]  /*18f0*/  ULEA UR11, UR8, UR11, 0x8 ;  /* 0x0000000b080b7291 */ /* 0x000fe2000f8e40ff */
[----:B-1----:R-:W-:-:S05]  /*1900*/  LEA.HI R2, R14, R14, RZ, 0x1 ;  /* 0x0000000e0e027211 */ /* 0x002fca00078f08ff */
[----:B------:R-:W-:-:S05]  /*1910*/  IMAD.SHL.U32 R2, R2, 0x40, RZ ;  /* 0x0000004002027824 */ /* 0x000fca00078e00ff */
[----:B------:R-:W-:-:S04]  /*1920*/  LOP3.LUT R2, R2, 0xffffff80, RZ, 0xc0, !PT ;  /* 0xffffff8002027812 */ /* 0x000fc800078ec0ff */
[----:B------:R-:W-:-:S13]  /*1930*/  R2UR UR9, R2 ;  /* 0x00000000020972ca */ /* 0x000fda00000e0000 */
[----:B------:R-:W-:Y:S01]  /*1940*/  ULOP3.LUT UR35, UR9, 0x40, UR35, 0xf8, !UPT ;  /* 0x0000004009237892 */ /* 0x000fe2000f8ef823 */
[----:B------:R-:W-:Y:S11]  /*1950*/  BRA.U !UP0, `(.L_x_25) ;  /* 0x0000000108c07547 */ /* 0x000ff6000b800000 */
[----:B------:R-:W-:Y:S01]  /*1960*/  UMOV UR16, UR21 ;  /* 0x0000001500107c82 */ /* 0x000fe20008000000 */
[----:B------:R-:W-:Y:S01]  /*1970*/  UMOV UR17, UR23 ;  /* 0x0000001700117c82 */ /* 0x000fe20008000000 */
[----:B------:R-:W-:-:S05]  /*1980*/  UMOV UR34, URZ ;  /* 0x000000ff00227c82 */ /* 0x000fca0008000000 */
.L_x_31:
[----:B------:R-:W-:Y:S01]  /*1990*/  ULEA UR33, UR17, UR6, 0x3 ;  /* 0x0000000611217291 */ /* 0x000fe2000f8e18ff */
[----:B------:R-:W-:Y:S01]  /*19a0*/  @P5 MOV R3, 0x6000 ;  /* 0x0000600000035802 */ /* 0x000fe20000000f00 */
[----:B-12-4-:R-:W-:Y:S10]  /*19b0*/  @P0 BRA `(.L_x_26) ;  /* 0x00000000000c0947 */ /* 0x016ff40003800000 */
[----:B------:R-:W-:-:S04]  /*19c0*/  SHF.L.U32 R4, R17, 0x1f, RZ ;  /* 0x0000001f11047819 */ /* 0x000fc800000006ff */
[----:B------:R-:W1:Y:S02]  /*19d0*/  SYNCS.PHASECHK.TRANS64.TRYWAIT P0, [UR33+0x18], R4 ;  /* 0x00001804ff0075a7 */ /* 0x000e640008001121 */
[----:B-1----:R-:W-:Y:S05]  /*19e0*/  @!P0 BRA `(.L_x_27) ;  /* 0x0000007c00ac8947 */ /* 0x002fea0003800000 */
.L_x_26:
[----:B------:R2:W-:Y:S01]  /*19f0*/  @P5 SYNCS.ARRIVE.TRANS64 RZ, [UR33], R3 ;  /* 0x00000003ffff59a7 */ /* 0x0005e20008000021 */
[----:B------:R-:W-:Y:S02]  /*1a00*/  ULOP3.LUT UR8, UR22, 0x2, URZ, 0xfc, !UPT ;  /* 0x0000000216087892 */ /* 0x000fe4000f8efcff */
[----:B------:R-:W-:Y:S02]  /*1a10*/  UIADD3 UR16, UPT, UPT, UR16, 0x1, URZ ;  /* 0x0000000110107890 */ /* 0x000fe4000fffe0ff */
[----:B------:R-:W-:Y:S02]  /*1a20*/  UISETP.NE.AND UP0, UPT, UR8, 0x2, UPT ;  /* 0x000000020800788c */ /* 0x000fe4000bf05270 */
[----:B------:R-:W-:-:S07]  /*1a30*/  UISETP.NE.AND UP2, UPT, UR16, 0x1, UPT ;  /* 0x000000011000788c */ /* 0x000fce000bf45270 */
[----:B------:R-:W-:Y:S05]  /*1a40*/  BRA.U UP0, `(.L_x_28) ;  /* 0x0000000100047547 */ /* 0x000fea000b800000 */
[----:B------:R-:W-:Y:S05]  /*1a50*/  BPT.TRAP 0x1 ;  /* 0x000000040000795c */ /* 0x000fea0000300000 */
.L_x_28:
[----:B------:R-:W-:Y:S04]  /*1a60*/  BSSY.RECONVERGENT B0, `(.L_x_29) ;  /* 0x0000003000007945 */ /* 0x000fe80003800200 */
[----:B------:R-:W-:Y:S05]  /*1a70*/  @!P4 BRA `(.L_x_30) ;  /* 0x000000000004c947 */ /* 0x000fea0003800000 */
[----:B------:R-:W-:Y:S05]  /*1a80*/  BPT.TRAP 0x1 ;  /* 0x000000040000795c */ /* 0x000fea0000300000 */
.L_x_30:
[----:B------:R-:W-:Y:S05]  /*1a90*/  BSYNC.RECONVERGENT B0 ;  /* 0x0000000000007941 */ /* 0x000fea0003800200 */
.L_x_29:
[----:B------:R-:W-:Y:S02]  /*1aa0*/  UIADD3 UR23, UPT, UPT, UR17, 0x1, URZ ;  /* 0x0000000111177890 */ /* 0x000fe4000fffe0ff */
[----:B------:R-:W-:Y:S02]  /*1ab0*/  ULEA UR32, UR17, UR6, 0xc ;  /* 0x0000000611207291 */ /* 0x000fe4000f8e60ff */
[----:B------:R-:W-:Y:S02]  /*1ac0*/  UISETP.NE.AND UP0, UPT, UR23, 0x3, UPT ;  /* 0x000000031700788c */ /* 0x000fe4000bf05270 */
[----:B------:R-:W-:Y:S02]  /*1ad0*/  UIADD3 UR28, UP1, UPT, UR14, 0x80, URZ ;  /* 0x000000800e1c7890 */ /* 0x000fe4000ff3e0ff */
[----:B------:R-:W-:Y:S02]  /*1ae0*/  USEL UR9, URZ, 0x1, UP0 ;  /* 0x00000001ff097887 */ /* 0x000fe40008000000 */
[----:B------:R-:W-:-:S02]  /*1af0*/  USEL UR23, UR23, URZ, UP0 ;  /* 0x000000ff17177287 */ /* 0x000fc40008000000 */
[----:B------:R-:W-:Y:S02]  /*1b00*/  UIADD3 UR26, UP0, UPT, UR14, 0x180, URZ ;  /* 0x000001800e1a7890 */ /* 0x000fe4000ff1e0ff */
[----:B------:R-:W-:Y:S01]  /*1b10*/  ULEA UR8, UR23, UR6, 0x3 ;  /* 0x0000000617087291 */ /* 0x000fe2000f8e18ff */
[----:B------:R-:W-:Y:S01]  /*1b20*/  LOP3.LUT R17, R17, UR9, RZ, 0x3c, !PT ;  /* 0x0000000911117c12 */ /* 0x000fe2000f8e3cff */
[----:B------:R-:W-:Y:S02]  /*1b30*/  ULOP3.LUT UR33, UR33, 0xfefffff8, URZ, 0xc0, !UPT ;  /* 0xfefffff821217892 */ /* 0x000fe4000f8ec0ff */
[----:B------:R-:W-:Y:S01]  /*1b40*/  UIADD3.X UR29, UPT, UPT, URZ, UR15, URZ, UP1, !UPT ;  /* 0x0000000fff1d7290 */ /* 0x000fe20008ffe4ff */
[----:B-1----:R-:W-:Y:S01]  /*1b50*/  SHF.L.U32 R2, R17, 0x1f, RZ ;  /* 0x0000001f11027819 */ /* 0x002fe200000006ff */
[----:B------:R-:W-:Y:S02]  /*1b60*/  UIADD3 UR32, UPT, UPT, UR32, 0x6300, URZ ;  /* 0x0000630020207890 */ /* 0x000fe4000fffe0ff */
[----:B------:R-:W-:Y:S01]  /*1b70*/  UIADD3.X UR27, UPT, UPT, URZ, UR15, URZ, UP0, !UPT ;  /* 0x0000000fff1b7290 */ /* 0x000fe200087fe4ff */
[----:B------:R1:W4:Y:S01]  /*1b80*/  SYNCS.PHASECHK.TRANS64.TRYWAIT P0, [UR8+0x18], R2 ;  /* 0x00001802ff0075a7 */ /* 0x0003220008001108 */
[----:B------:R-:W-:Y:S01]  /*1b90*/  ULEA UR8, UR17, UR6, 0xd ;  /* 0x0000000611087291 */ /* 0x000fe2000f8e68ff */
[----:B------:R-:W-:Y:S01]  /*1ba0*/  UMOV UR18, 0x0 ;  /* 0x0000000000127882 */ /* 0x000fe20000000000 */
[----:B------:R-:W-:-:S02]  /*1bb0*/  UMOV UR19, 0x10000000 ;  /* 0x1000000000137882 */ /* 0x000fc40000000000 */
[----:B------:R-:W-:Y:S01]  /*1bc0*/  UIADD3 UR8, UPT, UPT, UR8, 0x9300, URZ ;  /* 0x0000930008087890 */ /* 0x000fe2000fffe0ff */
[----:B------:R2:W-:Y:S01]  /*1bd0*/  UTMALDG.3D.2CTA [UR32], [UR28], desc[UR18] ;  /* 0x000012201c0075b4 */ /* 0x0005e20008211000 */
[----:B------:R-:W-:Y:S01]  /*1be0*/  UMOV UR10, UR34 ;  /* 0x00000022000a7c82 */ /* 0x000fe20008000000 */
[----:B------:R-:W-:Y:S01]  /*1bf0*/  UMOV UR12, UR36 ;  /* 0x00000024000c7c82 */ /* 0x000fe20008000000 */
[----:B------:R-:W-:Y:S01]  /*1c00*/  UMOV UR9, UR33 ;  /* 0x0000002100097c82 */ /* 0x000fe20008000000 */
[----:B------:R-:W-:Y:S01]  /*1c10*/  UMOV UR25, UR13 ;  /* 0x0000000d00197c82 */ /* 0x000fe20008000000 */
[----:B------:R-:W-:-:S03]  /*1c20*/  UMOV UR17, UR23 ;  /* 0x0000001700117c82 */ /* 0x000fc60008000000 */
[----:B------:R1:W-:Y:S01]  /*1c30*/  UTMALDG.3D.2CTA [UR8], [UR26], desc[UR18] ;  /* 0x000012081a0075b4 */ /* 0x0003e20008211000 */
[----:B--2---:R-:W-:Y:S01]  /*1c40*/  UIADD3 UR34, UPT, UPT, UR34, 0x40, URZ ;  /* 0x0000004022227890 */ /* 0x004fe2000fffe0ff */
[----:B------:R-:W-:Y:S11]  /*1c50*/  BRA.U UP2, `(.L_x_31) ;  /* 0xfffffffd024c7547 */ /* 0x000ff6000b83ffff */
.L_x_25:
[----:B-1----:R-:W-:Y:S01]  /*1c60*/  ULEA UR8, UR23, UR6, 0x3 ;  /* 0x0000000617087291 */ /* 0x002fe2000f8e18ff */
[----:B------:R-:W-:Y:S01]  /*1c70*/  SHF.L.U32 R2, R17, 0x1f, RZ ;  /* 0x0000001f11027819 */ /* 0x000fe200000006ff */
[----:B------:R-:W-:Y:S01]  /*1c80*/  @!P1 SYNCS.ARRIVE.TRANS64.A1T0 RZ, [UR6+0x78], RZ ;  /* 0x000078ffffff99a7 */ /* 0x000fe20008100006 */
[----:B------:R-:W-:-:S06]  /*1c90*/  UISETP.GT.AND UP0, UPT, UR7, UR5, UPT ;  /* 0x000000050700728c */ /* 0x000fcc000bf04270 */
[----:B--2-4-:R1:W2:Y:S03]  /*1ca0*/  SYNCS.PHASECHK.TRANS64.TRYWAIT P0, [UR8+0x18], R2 ;  /* 0x00001802ff0075a7 */ /* 0x0142a60008001108 */
[----:B------:R-:W-:Y:S05]  /*1cb0*/  BRA.U !UP0, `(.L_x_32) ;  /* 0x0000000108c07547 */ /* 0x000fea000b800000 */
[----:B------:R-:W-:Y:S01]  /*1cc0*/  UIADD3 UR26, UPT, UPT, UR24, UR25, URZ ;  /* 0x00000019181a7290 */ /* 0x000fe2000fffe0ff */
[----:B------:R-:W-:-:S11]  /*1cd0*/  UMOV UR27, UR23 ;  /* 0x00000017001b7c82 */ /* 0x000fd60008000000 */
.L_x_38:
[----:B------:R-:W-:Y:S01]  /*1ce0*/  ULEA UR17, UR27, UR6, 0x3 ;  /* 0x000000061b117291 */ /* 0x000fe2000f8e18ff */
[----:B--2---:R-:W-:Y:S01]  /*1cf0*/  @P5 MOV R3, 0x6000 ;  /* 0x0000600000035802 */ /* 0x004fe20000000f00 */
[----:B-12---:R-:W-:Y:S10]  /*1d00*/  @P0 BRA `(.L_x_33) ;  /* 0x00000000000c0947 */ /* 0x006ff40003800000 */
[----:B------:R-:W-:-:S04]  /*1d10*/  SHF.L.U32 R4, R17, 0x1f, RZ ;  /* 0x0000001f11047819 */ /* 0x000fc800000006ff */
[----:B------:R-:W2:Y:S02]  /*1d20*/  SYNCS.PHASECHK.TRANS64.TRYWAIT P0, [UR17+0x18], R4 ;  /* 0x00001804ff0075a7 */ /* 0x000ea40008001111 */
[----:B--2---:R-:W-:Y:S05]  /*1d30*/  @!P0 BRA `(.L_x_34) ;  /* 0x0000007800f08947 */ /* 0x004fea0003800000 */
.L_x_33:
[----:B------:R2:W-:Y:S01]  /*1d40*/  @P5 SYNCS.ARRIVE.TRANS64 RZ, [UR17], R3 ;  /* 0x00000003ffff59a7 */ /* 0x0005e20008000011 */
[----:B------:R-:W-:-:S04]  /*1d50*/  ULOP3.LUT UR8, UR22, 0x2, URZ, 0xfc, !UPT ;  /* 0x0000000216087892 */ /* 0x000fc8000f8efcff */
[----:B------:R-:W-:-:S09]  /*1d60*/  UISETP.NE.AND UP0, UPT, UR8, 0x2, UPT ;  /* 0x000000020800788c */ /* 0x000fd2000bf05270 */
[----:B------:R-:W-:Y:S05]  /*1d70*/  BRA.U UP0, `(.L_x_35) ;  /* 0x0000000100047547 */ /* 0x000fea000b800000 */
[----:B------:R-:W-:Y:S05]  /*1d80*/  BPT.TRAP 0x1 ;  /* 0x000000040000795c */ /* 0x000fea0000300000 */
.L_x_35:
[----:B------:R-:W-:Y:S04]  /*1d90*/  BSSY.RECONVERGENT B0, `(.L_x_36) ;  /* 0x0000003000007945 */ /* 0x000fe80003800200 */
[----:B------:R-:W-:Y:S05]  /*1da0*/  @!P4 BRA `(.L_x_37) ;  /* 0x000000000004c947 */ /* 0x000fea0003800000 */
[----:B------:R-:W-:Y:S05]  /*1db0*/  BPT.TRAP 0x1 ;  /* 0x000000040000795c */ /* 0x000fea0000300000 */
.L_x_37:
[----:B------:R-:W-:Y:S05]  /*1dc0*/  BSYNC.RECONVERGENT B0 ;  /* 0x0000000000007941 */ /* 0x000fea0003800200 */
.L_x_36:
        /* <DEDUP_REMOVED lines=9> */
[----:B------:R-:W-:Y:S02]  /*1e60*/  USHF.L.U32 UR18, UR25, 0x6, URZ ;  /* 0x0000000619127899 */ /* 0x000fe400080006ff */
[----:B------:R-:W-:Y:S01]  /*1e70*/  ULOP3.LUT UR17, UR17, 0xfefffff8, URZ, 0xc0, !UPT ;  /* 0xfefffff811117892 */ /* 0x000fe2000f8ec0ff */
[----:B-1----:R-:W-:Y:S01]  /*1e80*/  SHF.L.U32 R2, R17, 0x1f, RZ ;  /* 0x0000001f11027819 */ /* 0x002fe200000006ff */
[----:B------:R-:W-:Y:S02]  /*1e90*/  UIADD3 UR16, UPT, UPT, UR16, 0x6300, URZ ;  /* 0x0000630010107890 */ /* 0x000fe4000fffe0ff */
[----:B------:R-:W-:Y:S01]  /*1ea0*/  UIADD3.X UR33, UPT, UPT, URZ, UR15, URZ, UP1, !UPT ;  /* 0x0000000fff217290 */ /* 0x000fe20008ffe4ff */
[----:B------:R4:W1:Y:S01]  /*1eb0*/  SYNCS.PHASECHK.TRANS64.TRYWAIT P0, [UR8+0x18], R2 ;  /* 0x00001802ff0075a7 */ /* 0x0008620008001108 */
[----:B------:R-:W-:-:S02]  /*1ec0*/  ULEA UR8, UR27, UR6, 0xd ;  /* 0x000000061b087291 */ /* 0x000fc4000f8e68ff */
[----:B------:R-:W-:Y:S02]  /*1ed0*/  UIADD3.X UR31, UPT, UPT, URZ, UR15, URZ, UP0, !UPT ;  /* 0x0000000fff1f7290 */ /* 0x000fe400087fe4ff */
[----:B------:R-:W-:Y:S01]  /*1ee0*/  UIADD3 UR8, UPT, UPT, UR8, 0x9300, URZ ;  /* 0x0000930008087890 */ /* 0x000fe2000fffe0ff */
[----:B------:R-:W-:Y:S01]  /*1ef0*/  UMOV UR28, 0x0 ;  /* 0x00000000001c7882 */ /* 0x000fe20000000000 */
[----:B------:R-:W-:Y:S01]  /*1f00*/  UMOV UR29, 0x10000000 ;  /* 0x10000000001d7882 */ /* 0x000fe20000000000 */
[----:B------:R-:W-:Y:S01]  /*1f10*/  UMOV UR19, UR35 ;  /* 0x0000002300137c82 */ /* 0x000fe20008000000 */
[----:B------:R-:W-:Y:S01]  /*1f20*/  UMOV UR20, UR36 ;  /* 0x0000002400147c82 */ /* 0x000fe20008000000 */
[----:B------:R-:W-:Y:S01]  /*1f30*/  UMOV UR12, UR36 ;  /* 0x00000024000c7c82 */ /* 0x000fe20008000000 */
[----:B------:R-:W-:Y:S01]  /*1f40*/  UMOV UR9, UR17 ;  /* 0x0000001100097c82 */ /* 0x000fe20008000000 */
[----:B------:R-:W-:Y:S01]  /*1f50*/  UMOV UR10, UR18 ;  /* 0x00000012000a7c82 */ /* 0x000fe20008000000 */
[----:B------:R4:W-:Y:S01]  /*1f60*/  UTMALDG.3D.2CTA [UR16], [UR32], desc[UR28] ;  /* 0x00001c10200075b4 */ /* 0x0009e20008211000 */
[----:B------:R-:W-:Y:S01]  /*1f70*/  UIADD3 UR25, UPT, UPT, UR25, 0x1, URZ ;  /* 0x0000000119197890 */ /* 0x000fe2000fffe0ff */
[----:B------:R-:W-:-:S03]  /*1f80*/  UMOV UR27, UR23 ;  /* 0x00000017001b7c82 */ /* 0x000fc60008000000 */
[----:B------:R-:W-:Y:S01]  /*1f90*/  UISETP.NE.AND UP0, UPT, UR25, UR26, UPT ;  /* 0x0000001a1900728c */ /* 0x000fe2000bf05270 */
[----:B------:R4:W-:Y:S08]  /*1fa0*/  UTMALDG.3D.2CTA [UR8], [UR30], desc[UR28] ;  /* 0x00001c081e0075b4 */ /* 0x0009f00008211000 */
[----:B----4-:R-:W-:Y:S05]  /*1fb0*/  BRA.U UP0, `(.L_x_38) ;  /* 0xfffffffd00487547 */ /* 0x010fea000b83ffff */
.L_x_32:
[C---:B-1----:R-:W-:Y:S01]  /*1fc0*/  LEA R2, R16.reuse, UR6, 0x3 ;  /* 0x0000000610027c11 */ /* 0x042fe2000f8e18ff */
[----:B------:R-:W-:Y:S01]  /*1fd0*/  NOP ;  /* 0x0000000000007918 */ /* 0x000fe20000000000 */
[----:B--2---:R-:W-:Y:S02]  /*1fe0*/  SHF.L.U32 R3, R13, 0x1f, RZ ;  /* 0x0000001f0d037819 */ /* 0x004fe400000006ff */
[----:B------:R-:W-:Y:S02]  /*1ff0*/  LEA R4, R16, UR6, 0x4 ;  /* 0x0000000610047c11 */ /* 0x000fe4000f8e20ff */
[----:B------:R-:W1:Y:S02]  /*2000*/  SYNCS.PHASECHK.TRANS64.TRYWAIT P0, [R2+URZ+0x80], R3 ;  /* 0x00008003020075a7 */ /* 0x000e6400080011ff */
[----:B-1----:R-:W-:Y:S05]  /*2010*/  @!P0 BRA `(.L_x_39) ;  /* 0x0000007800508947 */ /* 0x002fea0003800000 */
.L_x_145:
[----:B------:R-:W2:Y:S01]  /*2020*/  LDS.128 R4, [R4+0x110] ;  /* 0x0001100004047984 */ /* 0x000ea20000000c00 */
[----:B------:R-:W-:Y:S01]  /*2030*/  ISETP.GE.AND P0, PT, R40, 0x1, PT ;  /* 0x000000012800780c */ /* 0x000fe20003f06270 */
[----:B-1----:R-:W-:Y:S01]  /*2040*/  VIADD R2, R2, 0x90 ;  /* 0x0000009002027836 */ /* 0x002fe20000000000 */
[----:B------:R-:W-:Y:S01]  /*2050*/  @!PT LDS RZ, [RZ] ;  /* 0x00000000fffff984 */ /* 0x000fe20000000800 */
[----:B------:R-:W-:Y:S01]  /*2060*/  @!PT LDS RZ, [RZ] ;  /* 0x00000000fffff984 */ /* 0x000fe20000000800 */
[----:B------:R-:W-:Y:S01]  /*2070*/  @!PT LDS RZ, [RZ] ;  /* 0x00000000fffff984 */ /* 0x000fe20000000800 */
[----:B------:R-:W-:Y:S01]  /*2080*/  @!PT LDS RZ, [RZ] ;  /* 0x00000000fffff984 */ /* 0x000fe20000000800 */
[----:B------:R1:W-:Y:S06]  /*2090*/  MEMBAR.ALL.CTA ;  /* 0x0000000000007992 */ /* 0x0003ec0000008000 */
[----:B-1----:R-:W1:Y:S01]  /*20a0*/  FENCE.VIEW.ASYNC.S ;  /* 0x00000000000073c6 */ /* 0x002e620000000000 */
[----:B------:R-:W-:-:S04]  /*20b0*/  PRMT R2, RZ, 0x654, R2 ;  /* 0x00000654ff027816 */ /* 0x000fc80000000002 */
[----:B-1----:R1:W-:Y:S01]  /*20c0*/  SYNCS.ARRIVE.TRANS64.RED.A1T0 RZ, [R2+URZ], RZ ;  /* 0x000000ff02ff79a7 */ /* 0x0023e200081004ff */
[----:B--2---:R-:W-:-:S13]  /*20d0*/  LOP3.LUT P2, RZ, R6, 0x1, RZ, 0xc0, !PT ;  /* 0x0000000106ff7812 */ /* 0x004fda000784c0ff */
[----:B------:R-:W-:Y:S01]  /*20e0*/  @P2 SHF.R.U32.HI R3, RZ, 0x10, R5 ;  /* 0x00000010ff032819 */ /* 0x000fe20000011605 */
[----:B------:R-:W-:Y:S01]  /*20f0*/  VOTEU.ANY UP0, P2 ;  /* 0x0000000000ff7886 */ /* 0x000fe20001000100 */
[----:B------:R-:W-:Y:S02]  /*2100*/  @P2 MOV R10, R4 ;  /* 0x00000004000a2202 */ /* 0x000fe40000000f00 */
[----:B------:R-:W-:Y:S02]  /*2110*/  @P2 R2UR.BROADCAST UR8, R3 ;  /* 0x00000000030822ca */ /* 0x000fe400008e0000 */
[----:B------:R-:W-:-:S11]  /*2120*/  @P2 LOP3.LUT R9, R5, 0xffff, RZ, 0xc0, !PT ;  /* 0x0000ffff05092812 */ /* 0x000fd600078ec0ff */
[----:B------:R-:W-:Y:S01]  /*2130*/  @UP0 UMOV UR36, UR8 ;  /* 0x0000000800240c82 */ /* 0x000fe20008000000 */
[----:B-1----:R-:W-:Y:S05]  /*2140*/  @!P0 BRA `(.L_x_40) ;  /* 0x0000000000b88947 */ /* 0x002fea0003800000 */
[----:B------:R-:W3:Y:S01]  /*2150*/  LDC.64 R4, c[0x0][0xb18] ;  /* 0x0002c600ff047b82 */ /* 0x000ee20000000a00 */
[----:B------:R-:W-:-:S07]  /*2160*/  ISETP.NE.AND P3, PT, R40, 0x1, PT ;  /* 0x000000012800780c */ /* 0x000fce0003f65270 */
[----:B------:R-:W1:Y:S08]  /*2170*/  LDC.64 R6, c[0x0][0xb10] ;  /* 0x0002c400ff067b82 */ /* 0x000e700000000a00 */
[----:B------:R-:W2:Y:S08]  /*2180*/  LDC R14, c[0x0][0xb20] ;  /* 0x0002c800ff0e7b82 */ /* 0x000eb00000000800 */
[----:B------:R-:W4:Y:S01]  /*2190*/  LDC R15, c[0x0][0xb0c] ;  /* 0x0002c300ff0f7b82 */ /* 0x000f220000000800 */
[----:B---3--:R-:W-:Y:S01]  /*21a0*/  IMAD.HI.U32 R21, R0, R5, RZ ;  /* 0x0000000500157227 */ /* 0x008fe200078e00ff */
[----:B------:R-:W-:-:S03]  /*21b0*/  ISETP.NE.AND P0, PT, R4, 0x1, PT ;  /* 0x000000010400780c */ /* 0x000fc60003f05270 */
[----:B------:R-:W-:-:S03]  /*21c0*/  IMAD.HI.U32 R5, R9, R5, RZ ;  /* 0x0000000509057227 */ /* 0x000fc600078e00ff */
[----:B------:R-:W3:Y:S01]  /*21d0*/  LDC.64 R2, c[0x0][0xb28] ;  /* 0x0002ca00ff027b82 */ /* 0x000ee20000000a00 */
[----:B-1----:R-:W-:-:S04]  /*21e0*/  IMAD.HI.U32 R22, R8, R6, RZ ;  /* 0x0000000608167227 */ /* 0x002fc800078e00ff */
[----:B------:R-:W-:Y:S01]  /*21f0*/  IMAD.HI.U32 R23, R10, R6, RZ ;  /* 0x000000060a177227 */ /* 0x000fe200078e00ff */
[----:B------:R-:W-:Y:S02]  /*2200*/  SHF.R.U32.HI R22, RZ, R7, R22 ;  /* 0x00000007ff167219 */ /* 0x000fe40000011616 */
[-C--:B--2---:R-:W-:Y:S02]  /*2210*/  SHF.R.U32.HI R21, RZ, R14.reuse, R21 ;  /* 0x0000000eff157219 */ /* 0x084fe40000011615 */
[----:B------:R-:W-:Y:S02]  /*2220*/  SHF.R.U32.HI R5, RZ, R14, R5 ;  /* 0x0000000eff057219 */ /* 0x000fe40000011605 */
[----:B------:R-:W-:Y:S02]  /*2230*/  SEL R21, R0, R21, !P0 ;  /* 0x0000001500157207 */ /* 0x000fe40004000000 */
[----:B------:R-:W-:Y:S02]  /*2240*/  SHF.R.U32.HI R23, RZ, R7, R23 ;  /* 0x00000007ff177219 */ /* 0x000fe40000011617 */
[----:B----4-:R-:W-:-:S02]  /*2250*/  ISETP.NE.AND P1, PT, R15, 0x1, PT ;  /* 0x000000010f00780c */ /* 0x010fc40003f25270 */
[----:B------:R-:W-:Y:S02]  /*2260*/  SEL R5, R9, R5, !P0 ;  /* 0x0000000509057207 */ /* 0x000fe40004000000 */
[----:B------:R-:W-:Y:S02]  /*2270*/  SEL R22, R8, R22, !P1 ;  /* 0x0000001608167207 */ /* 0x000fe40004800000 */
[----:B------:R-:W-:Y:S01]  /*2280*/  SEL R23, R10, R23, !P1 ;  /* 0x000000170a177207 */ /* 0x000fe20004800000 */
[----:B---3--:R-:W-:-:S04]  /*2290*/  IMAD.HI.U32 R20, R21, R2, RZ ;  /* 0x0000000215147227 */ /* 0x008fc800078e00ff */
        /* <DEDUP_REMOVED lines=10> */
[----:B------:R-:W-:-:S04]  /*2340*/  @!P0 IMAD.HI.U32 R7, R23, R2, RZ ;  /* 0x0000000217078227 */ /* 0x000fc800078e00ff */
[----:B------:R-:W-:Y:S01]  /*2350*/  IMAD.MOV R2, RZ, RZ, -R6 ;  /* 0x000000ffff027224 */ /* 0x000fe200078e0a06 */
[----:B------:R-:W-:Y:S02]  /*2360*/  @!P0 SHF.R.U32.HI R3, RZ, R3, R7 ;  /* 0x00000003ff038219 */ /* 0x000fe40000011607 */
[----:B------:R-:W-:Y:S01]  /*2370*/  IADD3 R7, PT, PT, -R5, RZ, RZ ;  /* 0x000000ff05077210 */ /* 0x000fe20007ffe1ff */
[----:B------:R-:W-:Y:S01]  /*2380*/  IMAD R2, R40, R2, R5 ;  /* 0x0000000228027224 */ /* 0x000fe200078e0205 */
        /* <DEDUP_REMOVED lines=10> */
.L_x_40:
[----:B------:R-:W1:Y:S02]  /*2430*/  LDCU UR8, c[0x0][0xb30] ;  /* 0x00016600ff0877ac */ /* 0x000e640008000800 */
[----:B-1----:R-:W-:-:S09]  /*2440*/  UISETP.NE.AND UP0, UPT, UR8, 0x1, UPT ;  /* 0x000000010800788c */ /* 0x002fd2000bf05270 */
[----:B------:R-:W-:Y:S05]  /*2450*/  BRA.U UP0, `(.L_x_41) ;  /* 0x0000000100407547 */ /* 0x000fea000b800000 */
[----:B------:R-:W1:Y:S08]  /*2460*/  LDC.64 R4, c[0x0][0xb10] ;  /* 0x0002c400ff047b82 */ /* 0x000e700000000a00 */
[----:B------:R-:W2:Y:S08]  /*2470*/  LDC.64 R2, c[0x0][0xb18] ;  /* 0x0002c600ff027b82 */ /* 0x000eb00000000a00 */
[----:B------:R-:W4:Y:S08]  /*2480*/  LDC R6, c[0x0][0xb20] ;  /* 0x0002c800ff067b82 */ /* 0x000f300000000800 */
[----:B------:R-:W3:Y:S01]  /*2490*/  LDC R7, c[0x0][0xb0c] ;  /* 0x0002c300ff077b82 */ /* 0x000ee20000000800 */
[----:B-1----:R-:W-:-:S05]  /*24a0*/  IMAD.HI.U32 R4, R10, R4, RZ ;  /* 0x000000040a047227 */ /* 0x002fca00078e00ff */
[----:B------:R-:W-:Y:S01]  /*24b0*/  SHF.R.U32.HI R4, RZ, R5, R4 ;  /* 0x00000005ff047219 */ /* 0x000fe20000011604 */
[----:B--2---:R-:W-:Y:S01]  /*24c0*/  IMAD.HI.U32 R3, R9, R3, RZ ;  /* 0x0000000309037227 */ /* 0x004fe200078e00ff */
[----:B------:R-:W-:-:S04]  /*24d0*/  ISETP.NE.AND P0, PT, R2, 0x1, PT ;  /* 0x000000010200780c */ /* 0x000fc80003f05270 */
[----:B----4-:R-:W-:-:S04]  /*24e0*/  SHF.R.U32.HI R3, RZ, R6, R3 ;  /* 0x00000006ff037219 */ /* 0x010fc80000011603 */
[----:B------:R-:W-:Y:S02]  /*24f0*/  SEL R3, R9, R3, !P0 ;  /* 0x0000000309037207 */ /* 0x000fe40004000000 */
[----:B---3--:R-:W-:-:S04]  /*2500*/  ISETP.NE.AND P1, PT, R7, 0x1, PT ;  /* 0x000000010700780c */ /* 0x008fc80003f25270 */
[----:B------:R-:W-:-:S05]  /*2510*/  SEL R4, R10, R4, !P1 ;  /* 0x000000040a047207 */ /* 0x000fca0004800000 */
[----:B------:R-:W-:Y:S02]  /*2520*/  IMAD.IADD R5, R3, 0x1, -R4 ;  /* 0x0000000103057824 */ /* 0x000fe400078e0a04 */
[----:B------:R-:W-:Y:S02]  /*2530*/  IMAD.IADD R3, R4, 0x1, -R3 ;  /* 0x0000000104037824 */ /* 0x000fe400078e0a03 */
[----:B------:R-:W-:Y:S02]  /*2540*/  IMAD R10, R5, R7, R10 ;  /* 0x00000007050a7224 */ /* 0x000fe400078e020a */
[----:B------:R-:W-:-:S07]  /*2550*/  IMAD R9, R3, R2, R9 ;  /* 0x0000000203097224 */ /* 0x000fce00078e0209 */
.L_x_41:
[----:B------:R-:W-:Y:S01]  /*2560*/  VIADD R16, R16, 0x1 ;  /* 0x0000000110107836 */ /* 0x000fe20000000000 */
[----:B------:R-:W-:Y:S01]  /*2570*/  PLOP3.LUT P1, PT, PT, PT, PT, 0x80, 0x8 ;  /* 0x000000000008781c */ /* 0x000fe20003f2f070 */
[----:B------:R-:W-:Y:S02]  /*2580*/  IMAD.IADD R14, R10, 0x1, R95 ;  /* 0x000000010a0e7824 */ /* 0x000fe400078e025f */
[----:B------:R-:W-:Y:S01]  /*2590*/  IMAD.IADD R15, R9, 0x1, R94 ;  /* 0x00000001090f7824 */ /* 0x000fe200078e025e */
[----:B------:R-:W-:-:S04]  /*25a0*/  ISETP.NE.AND P0, PT, R16, 0x2, PT ;  /* 0x000000021000780c */ /* 0x000fc80003f05270 */
[----:B------:R-:W-:Y:S02]  /*25b0*/  SEL R2, RZ, 0x1, P0 ;  /* 0x00000001ff027807 */ /* 0x000fe40000000000 */
[----:B------:R-:W-:Y:S02]  /*25c0*/  SEL R16, R16, RZ, P0 ;  /* 0x000000ff10107207 */ /* 0x000fe40000000000 */
[----:B------:R-:W-:Y:S01]  /*25d0*/  LOP3.LUT R13, R13, R2, RZ, 0x3c, !PT ;  /* 0x000000020d0d7212 */ /* 0x000fe200078e3cff */
[----:B------:R-:W-:Y:S06]  /*25e0*/  @P2 BRA `(.L_x_42) ;  /* 0xfffffff000582947 */ /* 0x000fec000383ffff */
[----:B------:R-:W-:Y:S01]  /*25f0*/  UIADD3 UR6, UPT, UPT, UR6, 0x18, URZ ;  /* 0x0000001806067890 */ /* 0x000fe2000fffe0ff */
[----:B------:R-:W-:-:S03]  /*2600*/  SHF.L.U32 R2, R17, 0x1f, RZ ;  /* 0x0000001f11027819 */ /* 0x000fc600000006ff */
[----:B------:R-:W-:-:S09]  /*2610*/  ULEA UR4, UR23, UR6, 0x3 ;  /* 0x0000000617047291 */ /* 0x000fd2000f8e18ff */
[----:B------:R-:W1:Y:S02]  /*2620*/  SYNCS.PHASECHK.TRANS64.TRYWAIT P0, [UR4], R2 ;  /* 0x00000002ff0075a7 */ /* 0x000e640008001104 */
[----:B-1----:R-:W-:Y:S05]  /*2630*/  @!P0 BRA `(.L_x_43) ;  /* 0x0000007000dc8947 */ /* 0x002fea0003800000 */
.L_x_147:
[----:B------:R-:W-:-:S04]  /*2640*/  UIADD3 UR5, UPT, UPT, UR23, 0x1, URZ ;  /* 0x0000000117057890 */ /* 0x000fc8000fffe0ff */
[----:B------:R-:W-:-:S04]  /*2650*/  UISETP.NE.AND UP0, UPT, UR5, 0x3, UPT ;  /* 0x000000030500788c */ /* 0x000fc8000bf05270 */
[----:B------:R-:W-:Y:S02]  /*2660*/  USEL UR7, URZ, 0x1, UP0 ;  /* 0x00000001ff077887 */ /* 0x000fe40008000000 */
[----:B------:R-:W-:-:S04]  /*2670*/  USEL UR5, UR5, URZ, UP0 ;  /* 0x000000ff05057287 */ /* 0x000fc80008000000 */
[----:B------:R-:W-:Y:S01]  /*2680*/  ULEA UR4, UR5, UR6, 0x3 ;  /* 0x0000000605047291 */ /* 0x000fe2000f8e18ff */
[----:B------:R-:W-:-:S04]  /*2690*/  LOP3.LUT R17, R17, UR7, RZ, 0x3c, !PT ;  /* 0x0000000711117c12 */ /* 0x000fc8000f8e3cff */
[----:B-1----:R-:W-:-:S04]  /*26a0*/  SHF.L.U32 R2, R17, 0x1f, RZ ;  /* 0x0000001f11027819 */ /* 0x002fc800000006ff */
[----:B------:R-:W1:Y:S02]  /*26b0*/  SYNCS.PHASECHK.TRANS64.TRYWAIT P0, [UR4], R2 ;  /* 0x00000002ff0075a7 */ /* 0x000e640008001104 */
[----:B-1----:R-:W-:Y:S05]  /*26c0*/  @!P0 BRA `(.L_x_44) ;  /* 0x0000007000d08947 */ /* 0x002fea0003800000 */
.L_x_149:
[----:B------:R-:W-:-:S04]  /*26d0*/  UIADD3 UR5, UPT, UPT, UR5, 0x1, URZ ;  /* 0x0000000105057890 */ /* 0x000fc8000fffe0ff */
[----:B------:R-:W-:-:S04]  /*26e0*/  UISETP.NE.AND UP0, UPT, UR5, 0x3, UPT ;  /* 0x000000030500788c */ /* 0x000fc8000bf05270 */
[----:B------:R-:W-:Y:S02]  /*26f0*/  USEL UR4, URZ, 0x1, UP0 ;  /* 0x00000001ff047887 */ /* 0x000fe40008000000 */
[----:B------:R-:W-:-:S04]  /*2700*/  USEL UR5, UR5, URZ, UP0 ;  /* 0x000000ff05057287 */ /* 0x000fc80008000000 */
[----:B------:R-:W-:Y:S01]  /*2710*/  ULEA UR5, UR5, UR6, 0x3 ;  /* 0x0000000605057291 */ /* 0x000fe2000f8e18ff */
[----:B-1----:R-:W-:-:S04]  /*2720*/  LOP3.LUT R2, R17, UR4, RZ, 0x3c, !PT ;  /* 0x0000000411027c12 */ /* 0x002fc8000f8e3cff */
[----:B------:R-:W-:Y:S01]  /*2730*/  SHF.L.U32 R2, R2, 0x1f, RZ ;  /* 0x0000001f02027819 */ /* 0x000fe200000006ff */
[----:B---3--:R-:W-:-:S07]  /*2740*/  IMAD.U32 R0, RZ, RZ, UR5 ;  /* 0x00000005ff007e24 */ /* 0x008fce000f8e00ff */
.L_x_45:
[----:B-1----:R1:W2:Y:S02]  /*2750*/  SYNCS.PHASECHK.TRANS64.TRYWAIT P0, [R0+URZ], R2 ;  /* 0x00000002000075a7 */ /* 0x0022a400080011ff */
[----:B--2---:R-:W-:Y:S05]  /*2760*/  @!P0 NANOSLEEP.SYNCS 0x989680 ;  /* 0x009896800000895d */ /* 0x004fea0003900000 */
[----:B------:R-:W2:Y:S02]  /*2770*/  @!P0 SYNCS.PHASECHK.TRANS64 P0, [R0+URZ], R2 ;  /* 0x00000002000085a7 */ /* 0x000ea400080010ff */
[----:B--2---:R-:W-:Y:S05]  /*2780*/  @P0 EXIT ;  /* 0x000000000000094d */ /* 0x004fea0003800000 */
[----:B------:R-:W-:Y:S05]  /*2790*/  BRA `(.L_x_45) ;  /* 0xfffffffc00ec7947 */ /* 0x000fea000383ffff */
.L_x_22:
[----:B------:R-:W-:-:S04]  /*27a0*/  UISETP.NE.AND UP1, UPT, UR37, URZ, UPT ;  /* 0x000000ff2500728c */ /* 0x000fc8000bf25270 */
[----:B------:R-:W-:-:S09]  /*27b0*/  UISETP.NE.OR UP1, UPT, UR10, 0x1, UP1 ;  /* 0x000000010a00788c */ /* 0x000fd20008f25670 */
[----:B------:R-:W-:Y:S05]  /*27c0*/  BRA.U UP1, `(.L_x_46) ;  /* 0x00000005014c7547 */ /* 0x000fea000b800000 */
[----:B------:R-:W-:Y:S01]  /*27d0*/  HFMA2 R11, -RZ, RZ, 0, 0 ;  /* 0x00000000ff0b7431 */ /* 0x000fe200000001ff */
[----:B------:R-:W-:Y:S01]  /*27e0*/  ISETP.GE.U32.AND P2, PT, R10, 0x2, PT ;  /* 0x000000020a00780c */ /* 0x000fe20003f46070 */
[----:B------:R-:W-:Y:S01]  /*27f0*/  IMAD.MOV.U32 R12, RZ, RZ, 0x1 ;  /* 0x00000001ff0c7424 */ /* 0x000fe200078e00ff */
[----:B------:R-:W-:Y:S01]  /*2800*/  CS2R R8, SRZ ;  /* 0x0000000000087805 */ /* 0x000fe2000001ff00 */
[----:B------:R-:W-:Y:S01]  /*2810*/  IMAD.MOV.U32 R3, RZ, RZ, RZ ;  /* 0x000000ffff037224 */ /* 0x000fe200078e00ff */
[----:B------:R-:W-:Y:S01]  /*2820*/  UMOV UR4, 0x400 ;  /* 0x0000040000047882 */ /* 0x000fe20000000000 */
[----:B------:R-:W-:Y:S01]  /*2830*/  UMOV UR6, URZ ;  /* 0x000000ff00067c82 */ /* 0x000fe20008000000 */
[----:B------:R-:W-:-:S12]  /*2840*/  ULEA UR37, UR37, UR4, 0x18 ;  /* 0x0000000425257291 */ /* 0x000fd8000f8ec0ff */
.L_x_50:
[----:B------:R-:W-:Y:S02]  /*2850*/  LEA R0, R3, UR37, 0x3 ;  /* 0x0000002503007c11 */ /* 0x000fe4000f8e18ff */
[----:B------:R-:W-:-:S03]  /*2860*/  SHF.L.U32 R4, R8, 0x1f, RZ ;  /* 0x0000001f08047819 */ /* 0x000fc600000006ff */
[----:B------:R-:W-:Y:S01]  /*2870*/  VIADD R5, R0, 0xf0 ;  /* 0x000000f000057836 */ /* 0x000fe20000000000 */
[----:B------:R-:W1:Y:S02]  /*2880*/  SYNCS.PHASECHK.TRANS64.TRYWAIT P0, [R0+URZ+0xe0], R4 ;  /* 0x0000e004000075a7 */ /* 0x000e6400080011ff */
[----:B-1----:R-:W-:Y:S05]  /*2890*/  @!P0 BRA `(.L_x_47) ;  /* 0x0000007000748947 */ /* 0x002fea0003800000 */
.L_x_150:
[----:B------:R-:W-:Y:S01]  /*28a0*/  ULEA UR5, UR6, UR37, 0x3 ;  /* 0x0000002506057291 */ /* 0x000fe2000f8e18ff */
[----:B-1----:R-:W-:Y:S01]  /*28b0*/  PRMT R0, RZ, 0x654, R5 ;  /* 0x00000654ff007816 */ /* 0x002fe20000000005 */
[----:B------:R-:W-:Y:S01]  /*28c0*/  @!P2 IMAD.MOV.U32 R4, RZ, RZ, 0x10 ;  /* 0x00000010ff04a424 */ /* 0x000fe200078e00ff */
[----:B------:R-:W-:Y:S01]  /*28d0*/  SHF.L.U32 R5, R12, 0x1f, RZ ;  /* 0x0000001f0c057819 */ /* 0x000fe200000006ff */
[----:B------:R-:W-:Y:S01]  /*28e0*/  UIADD3 UR4, UPT, UPT, UR5, 0x80, URZ ;  /* 0x0000008005047890 */ /* 0x000fe2000fffe0ff */
[----:B------:R1:W-:Y:S05]  /*28f0*/  SYNCS.ARRIVE.TRANS64.RED.A1T0 RZ, [R0+URZ], RZ ;  /* 0x000000ff00ff79a7 */ /* 0x0003ea00081004ff */
[----:B------:R-:W-:Y:S01]  /*2900*/  IMAD.U32 R6, RZ, RZ, UR4 ;  /* 0x00000004ff067e24 */ /* 0x000fe2000f8e00ff */
[----:B------:R-:W2:Y:S04]  /*2910*/  SYNCS.PHASECHK.TRANS64.TRYWAIT P0, [UR5+0x90], R5 ;  /* 0x00009005ff0075a7 */ /* 0x000ea80008001105 */
[----:B------:R-:W-:Y:S01]  /*2920*/  PRMT R6, R10, 0x654, R6 ;  /* 0x000006540a067816 */ /* 0x000fe20000000006 */
[----:B-12---:R-:W-:Y:S06]  /*2930*/  @!P0 BRA `(.L_x_48) ;  /* 0x0000007000608947 */ /* 0x006fec0003800000 */
.L_x_152:
[----:B------:R-:W-:Y:S01]  /*2940*/  ULEA UR4, UR6, UR37, 0x4 ;  /* 0x0000002506047291 */ /* 0x000fe2000f8e20ff */
[----:B------:R-:W-:Y:S01]  /*2950*/  SEL R2, R6, R2, !P2 ;  /* 0x0000000206027207 */ /* 0x000fe20005000000 */
[----:B------:R-:W-:Y:S01]  /*2960*/  UIADD3 UR5, UPT, UPT, UR5, 0x80, URZ ;  /* 0x0000008005057890 */ /* 0x000fe2000fffe0ff */
[----:B-1----:R-:W-:Y:S01]  /*2970*/  LEA R0, R11, UR37, 0x3 ;  /* 0x000000250b007c11 */ /* 0x002fe2000f8e18ff */
[----:B------:R-:W-:Y:S01]  /*2980*/  UIADD3 UR4, UPT, UPT, UR4, 0x110, URZ ;  /* 0x0000011004047890 */ /* 0x000fe2000fffe0ff */
[----:B------:R1:W-:Y:S01]  /*2990*/  @!P2 SYNCS.ARRIVE.TRANS64.RED RZ, [R2+URZ], R4 ;  /* 0x0000000402ffa9a7 */ /* 0x0003e200080004ff */
[----:B------:R-:W-:Y:S01]  /*29a0*/  UIADD3 UR6, UPT, UPT, UR6, 0x1, URZ ;  /* 0x0000000106067890 */ /* 0x000fe2000fffe0ff */
[----:B------:R-:W-:-:S03]  /*29b0*/  VIADD R3, R3, 0x1 ;  /* 0x0000000103037836 */ /* 0x000fc60000000000 */
[----:B------:R-:W-:Y:S02]  /*29c0*/  UISETP.NE.AND UP0, UPT, UR6, 0x2, UPT ;  /* 0x000000020600788c */ /* 0x000fe4000bf05270 */
[----:B------:R-:W-:Y:S01]  /*29d0*/  ISETP.NE.AND P0, PT, R3, 0x2, PT ;  /* 0x000000020300780c */ /* 0x000fe20003f05270 */
[----:B------:R-:W-:Y:S06]  /*29e0*/  UGETNEXTWORKID.BROADCAST [UR4], [UR5] ;  /* 0x00000000040073ca */ /* 0x000fec0008000100 */
[----:B------:R-:W-:Y:S02]  /*29f0*/  USEL UR4, URZ, 0x1, UP0 ;  /* 0x00000001ff047887 */ /* 0x000fe40008000000 */
[----:B------:R-:W-:-:S04]  /*2a00*/  USEL UR6, UR6, URZ, UP0 ;  /* 0x000000ff06067287 */ /* 0x000fc80008000000 */
[----:B------:R-:W-:Y:S02]  /*2a10*/  LOP3.LUT R12, R12, UR4, RZ, 0x3c, !PT ;  /* 0x000000040c0c7c12 */ /* 0x000fe4000f8e3cff */
[----:B-1----:R-:W-:-:S04]  /*2a20*/  SHF.L.U32 R4, R9, 0x1f, RZ ;  /* 0x0000001f09047819 */ /* 0x002fc800000006ff */
[----:B------:R-:W1:Y:S02]  /*2a30*/  SYNCS.PHASECHK.TRANS64.TRYWAIT P1, [R0+URZ+0x80], R4 ;  /* 0x00008004000075a7 */ /* 0x000e6400080211ff */
[----:B-1----:R-:W-:Y:S05]  /*2a40*/  @!P1 BRA `(.L_x_49) ;  /* 0x0000007000349947 */ /* 0x002fea0003800000 */
.L_x_153:
[----:B-1----:R-:W-:Y:S01]  /*2a50*/  LEA R4, R11, UR37, 0x4 ;  /* 0x000000250b047c11 */ /* 0x002fe2000f8e20ff */
[----:B------:R-:W-:Y:S01]  /*2a60*/  VIADD R0, R0, 0x90 ;  /* 0x0000009000007836 */ /* 0x000fe20000000000 */
[----:B------:R-:W-:Y:S01]  /*2a70*/  SEL R3, R3, RZ, P0 ;  /* 0x000000ff03037207 */ /* 0x000fe20000000000 */
[----:B------:R-:W-:-:S03]  /*2a80*/  VIADD R11, R11, 0x1 ;  /* 0x000000010b0b7836 */ /* 0x000fc60000000000 */
[----:B------:R-:W1:Y:S01]  /*2a90*/  LDS.128 R4, [R4+0x110] ;  /* 0x0001100004047984 */ /* 0x000e620000000c00 */
[----:B------:R-:W-:Y:S02]  /*2aa0*/  PRMT R0, RZ, 0x654, R0 ;  /* 0x00000654ff007816 */ /* 0x000fe40000000000 */
[C---:B------:R-:W-:Y:S01]  /*2ab0*/  ISETP.NE.AND P1, PT, R11.reuse, 0x2, PT ;  /* 0x000000020b00780c */ /* 0x040fe20003f25270 */
[----:B------:R-:W-:Y:S01]  /*2ac0*/  @!PT LDS RZ, [RZ] ;  /* 0x00000000fffff984 */ /* 0x000fe20000000800 */
[----:B------:R-:W-:Y:S01]  /*2ad0*/  @!PT LDS RZ, [RZ] ;  /* 0x00000000fffff984 */ /* 0x000fe20000000800 */
[----:B------:R-:W-:Y:S01]  /*2ae0*/  @!PT LDS RZ, [RZ] ;  /* 0x00000000fffff984 */ /* 0x000fe20000000800 */
[----:B------:R-:W-:Y:S01]  /*2af0*/  @!PT LDS RZ, [RZ] ;  /* 0x00000000fffff984 */ /* 0x000fe20000000800 */
[----:B------:R2:W-:Y:S06]  /*2b00*/  MEMBAR.ALL.CTA ;  /* 0x0000000000007992 */ /* 0x0005ec0000008000 */
[----:B--2---:R-:W2:Y:S01]  /*2b10*/  FENCE.VIEW.ASYNC.S ;  /* 0x00000000000073c6 */ /* 0x004ea20000000000 */
[----:B------:R-:W-:Y:S01]  /*2b20*/  SEL R11, R11, RZ, P1 ;  /* 0x000000ff0b0b7207 */ /* 0x000fe20000800000 */
[----:B--2---:R2:W-:Y:S01]  /*2b30*/  SYNCS.ARRIVE.TRANS64.RED.A1T0 RZ, [R0+URZ], RZ ;  /* 0x000000ff00ff79a7 */ /* 0x0045e200081004ff */
[----:B-1----:R-:W-:-:S02]  /*2b40*/  LOP3.LUT P3, RZ, R6, 0x1, RZ, 0xc0, !PT ;  /* 0x0000000106ff7812 */ /* 0x002fc4000786c0ff */
[----:B------:R-:W-:-:S04]  /*2b50*/  SEL R4, RZ, 0x1, P1 ;  /* 0x00000001ff047807 */ /* 0x000fc80000800000 */
[----:B------:R-:W-:Y:S02]  /*2b60*/  LOP3.LUT R9, R9, R4, RZ, 0x3c, !PT ;  /* 0x0000000409097212 */ /* 0x000fe400078e3cff */
[----:B--2---:R-:W-:-:S04]  /*2b70*/  SEL R0, RZ, 0x1, P0 ;  /* 0x00000001ff007807 */ /* 0x004fc80000000000 */
[----:B------:R-:W-:Y:S01]  /*2b80*/  LOP3.LUT R8, R8, R0, RZ, 0x3c, !PT ;  /* 0x0000000008087212 */ /* 0x000fe200078e3cff */
[----:B------:R-:W-:Y:S06]  /*2b90*/  @P3 BRA `(.L_x_50) ;  /* 0xfffffffc002c3947 */ /* 0x000fec000383ffff */
[----:B------:R-:W-:Y:S01]  /*2ba0*/  ULEA UR5, UR6, UR37, 0x3 ;  /* 0x0000002506057291 */ /* 0x000fe2000f8e18ff */
[----:B------:R-:W-:-:S08]  /*2bb0*/  SHF.L.U32 R2, R12, 0x1f, RZ ;  /* 0x0000001f0c027819 */ /* 0x000fd000000006ff */
[----:B------:R-:W1:Y:S02]  /*2bc0*/  SYNCS.PHASECHK.TRANS64 P0, [UR5+0x90], R2 ;  /* 0x00009002ff0075a7 */ /* 0x000e640008001005 */
[----:B-1----:R-:W-:Y:S05]  /*2bd0*/  @P0 BRA `(.L_x_51) ;  /* 0x0000000000080947 */ /* 0x002fea0003800000 */
[----:B------:R-:W1:Y:S02]  /*2be0*/  SYNCS.PHASECHK.TRANS64.TRYWAIT P0, [UR5+0x90], R2 ;  /* 0x00009002ff0075a7 */ /* 0x000e640008001105 */
[----:B-1----:R-:W-:Y:S05]  /*2bf0*/  @!P0 BRA `(.L_x_52) ;  /* 0x0000006c00dc8947 */ /* 0x002fea0003800000 */
.L_x_51:
[----:B------:R-:W-:-:S04]  /*2c00*/  UIADD3 UR4, UPT, UPT, UR6, 0x1, URZ ;  /* 0x0000000106047890 */ /* 0x000fc8000fffe0ff */
[----:B------:R-:W-:-:S04]  /*2c10*/  UISETP.NE.AND UP0, UPT, UR4, 0x2, UPT ;  /* 0x000000020400788c */ /* 0x000fc8000bf05270 */
[----:B------:R-:W-:Y:S02]  /*2c20*/  USEL UR7, URZ, 0x1, UP0 ;  /* 0x00000001ff077887 */ /* 0x000fe40008000000 */
[----:B------:R-:W-:-:S04]  /*2c30*/  USEL UR4, UR4, URZ, UP0 ;  /* 0x000000ff04047287 */ /* 0x000fc80008000000 */
[----:B------:R-:W-:Y:S01]  /*2c40*/  ULEA UR4, UR4, UR37, 0x3 ;  /* 0x0000002504047291 */ /* 0x000fe2000f8e18ff */
[----:B-1----:R-:W-:-:S04]  /*2c50*/  LOP3.LUT R2, R12, UR7, RZ, 0x3c, !PT ;  /* 0x000000070c027c12 */ /* 0x002fc8000f8e3cff */
[----:B------:R-:W-:-:S04]  /*2c60*/  SHF.L.U32 R0, R2, 0x1f, RZ ;  /* 0x0000001f02007819 */ /* 0x000fc800000006ff */
[----:B------:R-:W1:Y:S02]  /*2c70*/  SYNCS.PHASECHK.TRANS64 P0, [UR4+0x90], R0 ;  /* 0x00009000ff0075a7 */ /* 0x000e640008001004 */
[----:B-1----:R-:W-:Y:S05]  /*2c80*/  @P0 EXIT ;  /* 0x000000000000094d */ /* 0x002fea0003800000 */
[----:B------:R-:W-:Y:S02]  /*2c90*/  SHF.L.U32 R2, R2, 0x1f, RZ ;  /* 0x0000001f02027819 */ /* 0x000fe400000006ff */
[----:B------:R-:W-:-:S07]  /*2ca0*/  MOV R0, UR4 ;  /* 0x0000000400007c02 */ /* 0x000fce0008000f00 */
.L_x_53:
[----:B-1----:R1:W2:Y:S02]  /*2cb0*/  SYNCS.PHASECHK.TRANS64.TRYWAIT P0, [R0+URZ+0x90], R2 ;  /* 0x00009002000075a7 */ /* 0x0022a400080011ff */
[----:B--2---:R-:W-:Y:S05]  /*2cc0*/  @!P0 NANOSLEEP.SYNCS 0x989680 ;  /* 0x009896800000895d */ /* 0x004fea0003900000 */
[----:B------:R-:W2:Y:S02]  /*2cd0*/  @!P0 SYNCS.PHASECHK.TRANS64 P0, [R0+URZ+0x90], R2 ;  /* 0x00009002000085a7 */ /* 0x000ea400080010ff */
[----:B--2---:R-:W-:Y:S05]  /*2ce0*/  @P0 EXIT ;  /* 0x000000000000094d */ /* 0x004fea0003800000 */
[----:B------:R-:W-:Y:S05]  /*2cf0*/  BRA `(.L_x_53) ;  /* 0xfffffffc00ec7947 */ /* 0x000fea000383ffff */
.L_x_46:
[----:B------:R-:W-:Y:S05]  /*2d00*/  BRA.U UP4, `(.L_x_54) ;  /* 0x0000001104a07547 */ /* 0x000fea000b800000 */
[----:B------:R-:W-:Y:S01]  /*2d10*/  UMOV UR6, 0x40 ;  /* 0x0000004000067882 */ /* 0x000fe20000000000 */
[----:B------:R-:W-:Y:S01]  /*2d20*/  NOP ;  /* 0x0000000000007918 */ /* 0x000fe20000000000 */
[----:B------:R-:W-:Y:S01]  /*2d30*/  ULEA UR6, UR37, UR6, 0x18 ;  /* 0x0000000625067291 */ /* 0x000fe2000f8ec0ff */
[----:B------:R-:W-:Y:S02]  /*2d40*/  UMOV UR7, 0x400 ;  /* 0x0000040000077882 */ /* 0x000fe40000000000 */
[----:B------:R-:W-:-:S06]  /*2d50*/  ULEA UR37, UR37, UR7, 0x18 ;  /* 0x0000000725257291 */ /* 0x000fcc000f8ec0ff */
[----:B------:R-:W1:Y:S02]  /*2d60*/  LDS.U8 R2, [UR6+0x1c] ;  /* 0x00001c06ff027984 */ /* 0x000e640008000000 */
[----:B-1----:R-:W-:-:S13]  /*2d70*/  ISETP.NE.AND P0, PT, R2, RZ, PT ;  /* 0x000000ff0200720c */ /* 0x002fda0003f05270 */
[----:B------:R-:W-:Y:S05]  /*2d80*/  @P0 BRA `(.L_x_55) ;  /* 0x0000000400080947 */ /* 0x000fea0003800000 */
[----:B------:R-:W-:Y:S02]  /*2d90*/  UISETP.NE.U32.AND UP0, UPT, UR5, 0x1, UPT ;  /* 0x000000010500788c */ /* 0x000fe4000bf05070 */
[----:B------:R-:W-:-:S07]  /*2da0*/  UIADD3 UR8, UPT, UPT, UR6, 0x8, URZ ;  /* 0x0000000806087890 */ /* 0x000fce000fffe0ff */
[----:B------:R-:W-:Y:S05]  /*2db0*/  BRA.U !UP0, `(.L_x_56) ;  /* 0x00000001089c7547 */ /* 0x000fea000b800000 */
[----:B------:R-:W-:Y:S01]  /*2dc0*/  ELECT P0, URZ, PT ;  /* 0x0000000000ff782f */ /* 0x000fe20003800000 */
[----:B------:R-:W-:-:S12]  /*2dd0*/  BSSY B0, `(.L_x_56) ;  /* 0x0000025000007945 */ /* 0x000fd80003800000 */
[----:B------:R-:W-:Y:S05]  /*2de0*/  @!P0 BRA `(.L_x_57) ;  /* 0x00000000008c8947 */ /* 0x000fea0003800000 */
[----:B------:R-:W-:-:S05]  /*2df0*/  UMOV UR7, 0x10 ;  /* 0x0000001000077882 */ /* 0x000fca0000000000 */
[----:B------:R-:W-:Y:S04]  /*2e00*/  DEPBAR.LE SB1, 0x36 ;  /* 0x00009d800000791a */ /* 0x000fe80000000000 */
[----:B------:R-:W1:Y:S02]  /*2e10*/  UTCATOMSWS.2CTA.FIND_AND_SET.ALIGN UP1, UR7, UR7 ;  /* 0x00000007000775e3 */ /* 0x000e640008220800 */
[----:B-1----:R-:W-:Y:S01]  /*2e20*/  MOV R10, UR7 ;  /* 0x00000007000a7c02 */ /* 0x002fe20008000f00 */
[----:B------:R-:W-:Y:S06]  /*2e30*/  BRA.U UP1, `(.L_x_58) ;  /* 0x0000000101187547 */ /* 0x000fec000b800000 */
.L_x_59:
[----:B------:R-:W-:Y:S05]  /*2e40*/  NANOSLEEP 0x64 ;  /* 0x000000640000795d */ /* 0x000fea0003800000 */
[----:B------:R-:W-:-:S05]  /*2e50*/  UMOV UR7, 0x10 ;  /* 0x0000001000077882 */ /* 0x000fca0000000000 */
[----:B------:R-:W-:Y:S04]  /*2e60*/  DEPBAR.LE SB1, 0x36 ;  /* 0x00009d800000791a */ /* 0x000fe80000000000 */
[----:B------:R-:W1:Y:S02]  /*2e70*/  UTCATOMSWS.2CTA.FIND_AND_SET.ALIGN UP1, UR7, UR7 ;  /* 0x00000007000775e3 */ /* 0x000e640008220800 */
[----:B-1----:R-:W-:Y:S01]  /*2e80*/  MOV R10, UR7 ;  /* 0x00000007000a7c02 */ /* 0x002fe20008000f00 */
[----:B------:R-:W-:Y:S05]  /*2e90*/  BRA.U !UP1, `(.L_x_59) ;  /* 0xfffffffd09e87547 */ /* 0x000fea000b83ffff */
.L_x_58:
[----:B------:R-:W1:Y:S01]  /*2ea0*/  LDS R5, [UR6+0x10] ;  /* 0x00001006ff057984 */ /* 0x000e620008000800 */
[----:B------:R-:W-:Y:S01]  /*2eb0*/  IMAD.U32 R3, RZ, RZ, UR37 ;  /* 0x00000025ff037e24 */ /* 0x000fe2000f8e00ff */
[----:B------:R-:W-:-:S03]  /*2ec0*/  MOV R2, UR4 ;  /* 0x0000000400027c02 */ /* 0x000fc60008000f00 */
[----:B------:R-:W-:Y:S01]  /*2ed0*/  VIADD R3, R3, 0x130 ;  /* 0x0000013003037836 */ /* 0x000fe20000000000 */
[----:B-1----:R-:W-:-:S04]  /*2ee0*/  SHF.L.U32 R5, R5, 0x1f, RZ ;  /* 0x0000001f05057819 */ /* 0x002fc800000006ff */
[----:B------:R-:W1:Y:S02]  /*2ef0*/  SYNCS.PHASECHK.TRANS64.TRYWAIT P0, [UR6+0x8], R5 ;  /* 0x00000805ff0075a7 */ /* 0x000e640008001106 */
[----:B-1----:R-:W-:Y:S05]  /*2f00*/  @P0 BRA `(.L_x_60) ;  /* 0x0000000000080947 */ /* 0x002fea0003800000 */
[----:B------:R-:W1:Y:S02]  /*2f10*/  SYNCS.PHASECHK.TRANS64.TRYWAIT P0, [UR6+0x8], R5 ;  /* 0x00000805ff0075a7 */ /* 0x000e640008001106 */
[----:B-1----:R-:W-:Y:S05]  /*2f20*/  @!P0 BRA `(.L_x_61) ;  /* 0x0000006c00288947 */ /* 0x002fea0003800000 */
.L_x_60:
[----:B-1----:R-:W-:Y:S01]  /*2f30*/  HFMA2 R4, -RZ, RZ, 0, 5.9604644775390625e-08 ;  /* 0x00000001ff047431 */ /* 0x002fe200000001ff */
[----:B------:R-:W-:Y:S01]  /*2f40*/  UPRMT UR7, UR4, 0x654, UR8 ;  /* 0x0000065404077896 */ /* 0x000fe20008000008 */
[----:B------:R-:W-:Y:S01]  /*2f50*/  IMAD.MOV.U32 R7, RZ, RZ, 0xffff ;  /* 0x0000ffffff077424 */ /* 0x000fe200078e00ff */
[----:B------:R-:W-:Y:S01]  /*2f60*/  PRMT R2, R2, 0x654, R3 ;  /* 0x0000065402027816 */ /* 0x000fe20000000003 */
[----:B------:R-:W-:Y:S02]  /*2f70*/  IMAD.MOV.U32 R5, RZ, RZ, 0x4 ;  /* 0x00000004ff057424 */ /* 0x000fe400078e00ff */
[----:B------:R-:W-:Y:S01]  /*2f80*/  IMAD.SHL.U32 R9, R10, 0x20, RZ ;  /* 0x000000200a097824 */ /* 0x000fe200078e00ff */
[----:B------:R-:W-:Y:S02]  /*2f90*/  MOV R3, UR7 ;  /* 0x0000000700037c02 */ /* 0x000fe40008000f00 */
[-C--:B------:R-:W-:Y:S01]  /*2fa0*/  SHF.L.U32 R7, R7, R10.reuse, RZ ;  /* 0x0000000a07077219 */ /* 0x080fe200000006ff */
[----:B------:R1:W-:Y:S01]  /*2fb0*/  SYNCS.ARRIVE.TRANS64.RED RZ, [UR7], R5 ;  /* 0x00000005ffff79a7 */ /* 0x0003e20008000407 */
[----:B------:R-:W-:Y:S01]  /*2fc0*/  SHF.L.U32 R6, R4, R10, RZ ;  /* 0x0000000a04067219 */ /* 0x000fe200000006ff */
[----:B------:R1:W-:Y:S04]  /*2fd0*/  STS [UR37+0x130], R9 ;  /* 0x00013009ff007988 */ /* 0x0003e80008000825 */
[----:B------:R1:W-:Y:S04]  /*2fe0*/  STAS [R2.64], R10 ;  /* 0x0000000a02007dbd */ /* 0x0003e8000c0008ff */
[----:B------:R1:W-:Y:S04]  /*2ff0*/  ATOMS.OR RZ, [UR6+0x14], R7 ;  /* 0x00001407ffff798c */ /* 0x0003e8000b000006 */
[----:B------:R1:W-:Y:S04]  /*3000*/  ATOMS.OR RZ, [UR6+0x18], R6 ;  /* 0x00001806ffff798c */ /* 0x0003e8000b000006 */
[----:B------:R1:W-:Y:S02]  /*3010*/  ATOMS.XOR RZ, [UR6+0x10], R4 ;  /* 0x00001004ffff798c */ /* 0x0003e4000b800006 */
.L_x_57:
[----:B------:R-:W-:Y:S05]  /*3020*/  BSYNC B0 ;  /* 0x0000000000007941 */ /* 0x000fea0003800000 */
.L_x_56:
[----:B------:R-:W-:Y:S05]  /*3030*/  BRA.U UP0, `(.L_x_62) ;  /* 0x00000001006c7547 */ /* 0x000fea000b800000 */
[----:B------:R-:W-:-:S03]  /*3040*/  UMOV UR7, 0xffffffff ;  /* 0xffffffff00077882 */ /* 0x000fc60000000000 */
[----:B------:R-:W-:Y:S05]  /*3050*/  BRA.DIV UR7, `(.L_x_63) ;  /* 0x0000006a07f47947 */ /* 0x000fea000b800000 */
[----:B------:R-:W-:-:S13]  /*3060*/  ELECT P6, URZ, PT ;  /* 0x0000000000ff782f */ /* 0x000fda00038c0000 */
.L_x_157:
[----:B------:R-:W-:Y:S05]  /*3070*/  @!P6 BRA `(.L_x_62) ;  /* 0x00000000005ce947 */ /* 0x000fea0003800000 */
[----:B-1----:R-:W1:Y:S02]  /*3080*/  LDS R3, [UR6+0x10] ;  /* 0x00001006ff037984 */ /* 0x002e640008000800 */
[----:B-1----:R-:W-:-:S04]  /*3090*/  SHF.L.U32 R3, R3, 0x1f, RZ ;  /* 0x0000001f03037819 */ /* 0x002fc800000006ff */
[----:B------:R-:W1:Y:S02]  /*30a0*/  SYNCS.PHASECHK.TRANS64.TRYWAIT P0, [UR6+0x8], R3 ;  /* 0x00000803ff0075a7 */ /* 0x000e640008001106 */
[----:B-1----:R-:W-:Y:S05]  /*30b0*/  @P0 BRA `(.L_x_64) ;  /* 0x0000000000080947 */ /* 0x002fea0003800000 */
[----:B------:R-:W1:Y:S02]  /*30c0*/  SYNCS.PHASECHK.TRANS64.TRYWAIT P0, [UR6+0x8], R3 ;  /* 0x00000803ff0075a7 */ /* 0x000e640008001106 */
[----:B-1----:R-:W-:Y:S05]  /*30d0*/  @!P0 BRA `(.L_x_65) ;  /* 0x0000006800f48947 */ /* 0x002fea0003800000 */
.L_x_64:
[----:B------:R-:W2:Y:S01]  /*30e0*/  LDS R5, [UR37+0x130] ;  /* 0x00013025ff057984 */ /* 0x000ea20008000800 */
[----:B-1----:R-:W-:Y:S02]  /*30f0*/  HFMA2 R2, -RZ, RZ, 0, 5.9604644775390625e-08 ;  /* 0x00000001ff027431 */ /* 0x002fe400000001ff */
[----:B------:R-:W-:Y:S01]  /*3100*/  IMAD.MOV.U32 R3, RZ, RZ, 0xffff ;  /* 0x0000ffffff037424 */ /* 0x000fe200078e00ff */
[----:B------:R-:W-:Y:S01]  /*3110*/  UPRMT UR7, UR4, 0x654, UR8 ;  /* 0x0000065404077896 */ /* 0x000fe20008000008 */
[----:B--2---:R-:W-:-:S03]  /*3120*/  IMAD.SHL.U32 R4, R5, 0x20, RZ ;  /* 0x0000002005047824 */ /* 0x004fc600078e00ff */
[-C--:B------:R-:W-:Y:S02]  /*3130*/  SHF.L.U32 R3, R3, R5.reuse, RZ ;  /* 0x0000000503037219 */ /* 0x080fe400000006ff */
[----:B------:R-:W-:Y:S01]  /*3140*/  SHF.L.U32 R5, R2, R5, RZ ;  /* 0x0000000502057219 */ /* 0x000fe200000006ff */
[----:B------:R2:W-:Y:S04]  /*3150*/  STS [UR37+0x130], R4 ;  /* 0x00013004ff007988 */ /* 0x0005e80008000825 */
[----:B------:R2:W-:Y:S04]  /*3160*/  ATOMS.OR RZ, [UR6+0x14], R3 ;  /* 0x00001403ffff798c */ /* 0x0005e8000b000006 */
[----:B------:R2:W-:Y:S01]  /*3170*/  ATOMS.OR RZ, [UR6+0x18], R5 ;  /* 0x00001805ffff798c */ /* 0x0005e2000b000006 */
[----:B------:R-:W-:Y:S03]  /*3180*/  SYNCS.ARRIVE.TRANS64.RED.A1T0 RZ, [UR7], RZ ;  /* 0x000000ffffff79a7 */ /* 0x000fe60008100407 */
[----:B------:R2:W-:Y:S01]  /*3190*/  ATOMS.XOR RZ, [UR6+0x10], R2 ;  /* 0x00001002ffff798c */ /* 0x0005e2000b800006 */
[----:B------:R-:W-:Y:S05]  /*31a0*/  BRA `(.L_x_62) ;  /* 0x0000000000107947 */ /* 0x000fea0003800000 */
.L_x_55:
[----:B------:R-:W-:-:S05]  /*31b0*/  MOV R2, 0xffffffff ;  /* 0xffffffff00027802 */ /* 0x000fca0000000f00 */
[----:B------:R1:W-:Y:S02]  /*31c0*/  STS [UR37+0x130], R2 ;  /* 0x00013002ff007988 */ /* 0x0003e40008000825 */
[----:B-1----:R-:W-:Y:S02]  /*31d0*/  MOV R2, 0x31f0 ;  /* 0x000031f000027802 */ /* 0x002fe40000000f00 */
[----:B-----5:R-:W-:Y:S05]  /*31e0*/  CALL.REL.NOINC `($__internal_1_$__cuda_sm10x_tcgen05_guardrail_trap_phase_invalid_during_alloc) ;  /* 0x0000007000c47944 */ /* 0x020fea0003c00000 */
.L_x_62:
[----:B------:R-:W-:Y:S05]  /*31f0*/  WARPSYNC.ALL ;  /* 0x0000000000007948 */ /* 0x000fea0003800000 */
[----:B------:R-:W3:Y:S01]  /*3200*/  S2UR UR8, SR_CgaCtaId ;  /* 0x00000000000879c3 */ /* 0x000ee20000008800 */
[----:B------:R-:W-:Y:S01]  /*3210*/  UMOV UR6, 0x400 ;  /* 0x0000040000067882 */ /* 0x000fe20000000000 */
[----:B------:R-:W-:-:S06]  /*3220*/  NOP ;  /* 0x0000000000007918 */ /* 0x000fcc0000000000 */
[----:B------:R-:W-:Y:S06]  /*3230*/  BAR.ARV 0x6, 0xa0 ;  /* 0x0182800000007b1d */ /* 0x000fec0000002000 */
[----:B------:R-:W-:Y:S01]  /*3240*/  LOP3.LUT R0, R0, 0xffff, RZ, 0xc0, !PT ;  /* 0x0000ffff00007812 */ /* 0x000fe200078ec0ff */
[----:B-1----:R-:W-:Y:S01]  /*3250*/  IMAD.MOV.U32 R9, RZ, RZ, 0x1 ;  /* 0x00000001ff097424 */ /* 0x002fe200078e00ff */
[----:B------:R-:W-:Y:S01]  /*3260*/  LOP3.LUT R8, R8, 0xffff, RZ, 0xc0, !PT ;  /* 0x0000ffff08087812 */ /* 0x000fe200078ec0ff */
[----:B------:R-:W-:Y:S01]  /*3270*/  UMOV UR22, URZ ;  /* 0x000000ff00167c82 */ /* 0x000fe20008000000 */
[----:B------:R-:W-:Y:S01]  /*3280*/  R2UR UR12, R0 ;  /* 0x00000000000c72ca */ /* 0x000fe200000e0000 */
[----:B------:R-:W-:Y:S01]  /*3290*/  UMOV UR21, URZ ;  /* 0x000000ff00157c82 */ /* 0x000fe20008000000 */
[----:B------:R-:W-:Y:S01]  /*32a0*/  R2UR UR13, R8 ;  /* 0x00000000080d72ca */ /* 0x000fe200000e0000 */
[----:B------:R-:W-:Y:S01]  /*32b0*/  IMAD.MOV.U32 R8, RZ, RZ, RZ ;  /* 0x000000ffff087224 */ /* 0x000fe200078e00ff */
[----:B------:R-:W-:Y:S01]  /*32c0*/  UMOV UR20, URZ ;  /* 0x000000ff00147c82 */ /* 0x000fe20008000000 */
[----:B------:R-:W-:-:S02]  /*32d0*/  UISETP.NE.AND UP2, UPT, UR5, URZ, UPT ;  /* 0x000000ff0500728c */ /* 0x000fc4000bf45270 */
[----:B---3--:R-:W-:Y:S01]  /*32e0*/  ULEA UR8, UR8, UR6, 0x18 ;  /* 0x0000000608087291 */ /* 0x008fe2000f8ec0ff */
[----:B------:R-:W1:Y:S03]  /*32f0*/  LDCU UR6, c[0x0][0x38c] ;  /* 0x00007180ff0677ac */ /* 0x000e660008000800 */
[----:B------:R-:W-:Y:S02]  /*3300*/  UIADD3 UR14, UPT, UPT, UR8, 0x6300, URZ ;  /* 0x00006300080e7890 */ /* 0x000fe4000fffe0ff */
[----:B------:R-:W-:-:S03]  /*3310*/  UIADD3 UR15, UPT, UPT, UR8, 0x9300, URZ ;  /* 0x00009300080f7890 */ /* 0x000fc6000fffe0ff */
[----:B--2---:R-:W2:Y:S01]  /*3320*/  LDS R2, [UR8+0x130] ;  /* 0x00013008ff027984 */ /* 0x004ea20008000800 */
[----:B------:R-:W-:Y:S02]  /*3330*/  USHF.R.U32.HI UR14, URZ, 0x4, UR14 ;  /* 0x00000004ff0e7899 */ /* 0x000fe4000801160e */
[----:B------:R-:W-:Y:S02]  /*3340*/  USHF.R.U32.HI UR15, URZ, 0x4, UR15 ;  /* 0x00000004ff0f7899 */ /* 0x000fe4000801160f */
[----:B------:R-:W-:Y:S02]  /*3350*/  ULOP3.LUT UR14, UR14, 0x3fff, URZ, 0xc0, !UPT ;  /* 0x00003fff0e0e7892 */ /* 0x000fe4000f8ec0ff */
[----:B------:R-:W-:Y:S02]  /*3360*/  ULOP3.LUT UR15, UR15, 0x3fff, URZ, 0xc0, !UPT ;  /* 0x00003fff0f0f7892 */ /* 0x000fe4000f8ec0ff */
[----:B------:R-:W-:Y:S02]  /*3370*/  ULOP3.LUT UR14, UR14, 0x10000, URZ, 0xfc, !UPT ;  /* 0x000100000e0e7892 */ /* 0x000fe4000f8efcff */
[----:B-1----:R-:W-:-:S02]  /*3380*/  UIADD3 UR6, UPT, UPT, UR6, 0x3f, URZ ;  /* 0x0000003f06067890 */ /* 0x002fc4000fffe0ff */
[----:B------:R-:W-:Y:S02]  /*3390*/  ULOP3.LUT UR15, UR15, 0x10000, URZ, 0xfc, !UPT ;  /* 0x000100000f0f7892 */ /* 0x000fe4000f8efcff */
[----:B------:R-:W-:Y:S01]  /*33a0*/  USHF.R.S32.HI UR7, URZ, 0x1f, UR6 ;  /* 0x0000001fff077899 */ /* 0x000fe20008011406 */
[----:B------:R-:W-:Y:S01]  /*33b0*/  UMOV UR28, 0x0 ;  /* 0x00000000001c7882 */ /* 0x000fe20000000000 */
[----:B------:R-:W-:Y:S02]  /*33c0*/  UMOV UR29, 0x8400010 ;  /* 0x08400010001d7882 */ /* 0x000fe40000000000 */
[----:B------:R-:W-:Y:S01]  /*33d0*/  ULEA.HI UR7, UR7, UR6, URZ, 0x6 ;  /* 0x0000000607077291 */ /* 0x000fe2000f8f30ff */
[----:B------:R-:W-:Y:S01]  /*33e0*/  UMOV UR26, 0x0 ;  /* 0x00000000001a7882 */ /* 0x000fe20000000000 */
[----:B------:R-:W-:Y:S02]  /*33f0*/  UMOV UR27, 0x8400010 ;  /* 0x08400010001b7882 */ /* 0x000fe40000000000 */
[----:B------:R-:W-:-:S04]  /*3400*/  USHF.R.S32.HI UR7, URZ, 0x6, UR7 ;  /* 0x00000006ff077899 */ /* 0x000fc80008011407 */
[----:B------:R-:W-:-:S04]  /*3410*/  UISETP.LT.AND UP0, UPT, UR7, 0x1, UPT ;  /* 0x000000010700788c */ /* 0x000fc8000bf01270 */
[----:B------:R-:W-:Y:S01]  /*3420*/  USEL UR23, UR7, 0x1, !UP0 ;  /* 0x0000000107177887 */ /* 0x000fe2000c000000 */
[----:B--2---:R-:W-:Y:S02]  /*3430*/  R2UR UR24, R2 ;  /* 0x00000000021872ca */ /* 0x004fe400000e0000 */
[----:B------:R-:W-:-:S13]  /*3440*/  CS2R R2, SRZ ;  /* 0x0000000000027805 */ /* 0x000fda000001ff00 */
.L_x_73:
[C---:B------:R-:W-:Y:S02]  /*3450*/  LEA R0, R8.reuse, UR8, 0x3 ;  /* 0x0000000808007c11 */ /* 0x040fe4000f8e18ff */
[----:B------:R-:W-:Y:S02]  /*3460*/  SHF.L.U32 R4, R3, 0x1f, RZ ;  /* 0x0000001f03047819 */ /* 0x000fe400000006ff */
[----:B------:R-:W-:Y:S02]  /*3470*/  LEA R5, R8, UR8, 0x4 ;  /* 0x0000000808057c11 */ /* 0x000fe4000f8e20ff */
[----:B------:R-:W1:Y:S02]  /*3480*/  SYNCS.PHASECHK.TRANS64.TRYWAIT P0, [R0+URZ+0x80], R4 ;  /* 0x00008004000075a7 */ /* 0x000e6400080011ff */
[----:B-1-34-:R-:W-:Y:S05]  /*3490*/  @!P0 BRA `(.L_x_66) ;  /* 0x00000068001c8947 */ /* 0x01afea0003800000 */
.L_x_158:
[----:B-1----:R-:W1:Y:S01]  /*34a0*/  LDS.128 R4, [R5+0x110] ;  /* 0x0001100005047984 */ /* 0x002e620000000c00 */
[----:B------:R-:W-:Y:S02]  /*34b0*/  VIADD R0, R0, 0x90 ;  /* 0x0000009000007836 */ /* 0x000fe40000000000 */
[----:B------:R-:W-:Y:S01]  /*34c0*/  VIADD R8, R8, 0x1 ;  /* 0x0000000108087836 */ /* 0x000fe20000000000 */
[----:B------:R-:W-:Y:S01]  /*34d0*/  @!PT LDS RZ, [RZ] ;  /* 0x00000000fffff984 */ /* 0x000fe20000000800 */
[----:B------:R-:W-:Y:S01]  /*34e0*/  @!PT LDS RZ, [RZ] ;  /* 0x00000000fffff984 */ /* 0x000fe20000000800 */
[----:B------:R-:W-:Y:S01]  /*34f0*/  @!PT LDS RZ, [RZ] ;  /* 0x00000000fffff984 */ /* 0x000fe20000000800 */
[----:B------:R-:W-:Y:S01]  /*3500*/  @!PT LDS RZ, [RZ] ;  /* 0x00000000fffff984 */ /* 0x000fe20000000800 */
[----:B------:R2:W-:Y:S06]  /*3510*/  MEMBAR.ALL.CTA ;  /* 0x0000000000007992 */ /* 0x0005ec0000008000 */
[----:B--2---:R-:W2:Y:S01]  /*3520*/  FENCE.VIEW.ASYNC.S ;  /* 0x00000000000073c6 */ /* 0x004ea20000000000 */
[----:B------:R-:W-:-:S04]  /*3530*/  PRMT R0, RZ, 0x654, R0 ;  /* 0x00000654ff007816 */ /* 0x000fc80000000000 */
[----:B--2---:R2:W-:Y:S01]  /*3540*/  SYNCS.ARRIVE.TRANS64.RED.A1T0 RZ, [R0+URZ], RZ ;  /* 0x000000ff00ff79a7 */ /* 0x0045e200081004ff */
[----:B-1----:R-:W-:Y:S01]  /*3550*/  LOP3.LUT P1, RZ, R6, 0x1, RZ, 0xc0, !PT ;  /* 0x0000000106ff7812 */ /* 0x002fe2000782c0ff */
[----:B--2---:R-:W-:-:S12]  /*3560*/  BRA.U UP2, `(.L_x_67) ;  /* 0x0000000102e07547 */ /* 0x004fd8000b800000 */
[----:B------:R-:W1:Y:S01]  /*3570*/  LDCU UR6, c[0x0][0x38c] ;  /* 0x00007180ff0677ac */ /* 0x000e620008000800 */
[----:B------:R-:W-:Y:S02]  /*3580*/  PLOP3.LUT P2, PT, PT, PT, PT, 0x80, 0x8 ;  /* 0x000000000008781c */ /* 0x000fe40003f4f070 */
[----:B------:R-:W-:Y:S01]  /*3590*/  SHF.L.U32 R4, R9, 0x1f, RZ ;  /* 0x0000001f09047819 */ /* 0x000fe200000006ff */
[----:B------:R-:W-:Y:S02]  /*35a0*/  ULEA UR10, UR22, UR8, 0x3 ;  /* 0x00000008160a7291 */ /* 0x000fe4000f8e18ff */
[----:B------:R-:W-:Y:S02]  /*35b0*/  ULEA UR11, UR22, UR24, 0x7 ;  /* 0x00000018160b7291 */ /* 0x000fe4000f8e38ff */
[----:B-1----:R-:W-:-:S06]  /*35c0*/  UISETP.GE.AND UP0, UPT, UR6, 0x1, UPT ;  /* 0x000000010600788c */ /* 0x002fcc000bf06270 */
[----:B------:R-:W-:-:S05]  /*35d0*/  PLOP3.LUT P0, PT, PT, PT, UP0, 0x80, 0x8 ;  /* 0x000000000008781c */ /* 0x000fca0003f0f008 */
[----:B------:R-:W-:-:S08]  /*35e0*/  @UP0 ULEA UR6, UR21, UR8, 0x3 ;  /* 0x0000000815060291 */ /* 0x000fd0000f8e18ff */
[----:B------:R-:W-:-:S04]  /*35f0*/  @P0 SHF.L.U32 R0, R2, 0x1f, RZ ;  /* 0x0000001f02000819 */ /* 0x000fc800000006ff */
[----:B------:R1:W2:Y:S01]  /*3600*/  @P0 SYNCS.PHASECHK.TRANS64.TRYWAIT P2, [UR6], R0 ;  /* 0x00000000ff0005a7 */ /* 0x0002a20008041106 */
[----:B------:R-:W3:Y:S02]  /*3610*/  SYNCS.PHASECHK.TRANS64.TRYWAIT P0, [UR10+0xc0], R4 ;  /* 0x0000c004ff0075a7 */ /* 0x000ee4000800110a */
[----:B-123--:R-:W-:Y:S05]  /*3620*/  @!P0 BRA `(.L_x_68) ;  /* 0x0000006400cc8947 */ /* 0x00efea0003800000 */
.L_x_160:
[----:B------:R-:W-:Y:S01]  /*3630*/  UMOV UR19, UR20 ;  /* 0x0000001400137c82 */ /* 0x000fe20008000000 */
[----:B------:R-:W-:Y:S05]  /*3640*/  BRA.U !UP0, `(.L_x_69) ;  /* 0x0000000108987547 */ /* 0x000fea000b800000 */
[----:B------:R-:W-:Y:S02]  /*3650*/  UIADD3 UR19, UPT, UPT, UR23, UR20, URZ ;  /* 0x0000001417137290 */ /* 0x000fe4000fffe0ff */
[----:B------:R-:W-:Y:S01]  /*3660*/  UPLOP3.LUT UP3, UPT, UPT, UPT, UPT, 0x40, 0x4 ;  /* 0x000000000004789c */ /* 0x000fe20003f6e870 */
[----:B------:R-:W-:Y:S01]  /*3670*/  UMOV UR18, UR7 ;  /* 0x0000000700127c82 */ /* 0x000fe20008000000 */
[----:B------:R-:W-:-:S09]  /*3680*/  UMOV UR17, UR21 ;  /* 0x0000001500117c82 */ /* 0x000fd20008000000 */
.L_x_72:
[----:B--2---:R-:W-:Y:S01]  /*3690*/  ULEA UR9, UR17, UR8, 0x3 ;  /* 0x0000000811097291 */ /* 0x004fe2000f8e18ff */
[----:B---3--:R-:W-:Y:S11]  /*36a0*/  @P2 BRA `(.L_x_70) ;  /* 0x00000000000c2947 */ /* 0x008ff60003800000 */
[----:B-1----:R-:W-:Y:S04]  /*36b0*/  SHF.L.U32 R4, R2, 0x1f, RZ ;  /* 0x0000001f02047819 */ /* 0x002fe800000006ff */
[----:B------:R-:W1:Y:S02]  /*36c0*/  SYNCS.PHASECHK.TRANS64.TRYWAIT P0, [UR9], R4 ;  /* 0x00000004ff0075a7 */ /* 0x000e640008001109 */
[----:B-1----:R-:W-:Y:S05]  /*36d0*/  @!P0 BRA `(.L_x_71) ;  /* 0x0000006400b88947 */ /* 0x002fea0003800000 */
.L_x_70:
[----:B------:R-:W-:Y:S01]  /*36e0*/  UISETP.NE.AND UP0, UPT, UR18, 0x1, UPT ;  /* 0x000000011200788c */ /* 0x000fe2000bf05270 */
[----:B------:R-:W-:Y:S01]  /*36f0*/  PLOP3.LUT P2, PT, PT, PT, PT, 0x80, 0x8 ;  /* 0x000000000008781c */ /* 0x000fe20003f4f070 */
[----:B------:R-:W-:Y:S02]  /*3700*/  UIADD3 UR21, UPT, UPT, UR17, 0x1, URZ ;  /* 0x0000000111157890 */ /* 0x000fe4000fffe0ff */
[----:B------:R-:W-:Y:S02]  /*3710*/  ULEA UR30, UR17, UR15, 0x9 ;  /* 0x0000000f111e7291 */ /* 0x000fe4000f8e48ff */
[----:B------:R-:W-:Y:S01]  /*3720*/  UISETP.NE.AND UP1, UPT, UR21, 0x3, UPT ;  /* 0x000000031500788c */ /* 0x000fe2000bf25270 */
[----:B------:R-:W-:Y:S01]  /*3730*/  PLOP3.LUT P0, PT, PT, PT, UP0, 0x80, 0x8 ;  /* 0x000000000008781c */ /* 0x000fe20003f0f008 */
[----:B------:R-:W-:Y:S02]  /*3740*/  ULEA UR32, UR17, UR14, 0x8 ;  /* 0x0000000e11207291 */ /* 0x000fe4000f8e40ff */
[----:B------:R-:W-:Y:S02]  /*3750*/  USEL UR16, URZ, 0x1, UP1 ;  /* 0x00000001ff107887 */ /* 0x000fe40008800000 */
[----:B------:R-:W-:Y:S02]  /*3760*/  USEL UR21, UR21, URZ, UP1 ;  /* 0x000000ff15157287 */ /* 0x000fe40008800000 */
[----:B------:R-:W-:Y:S02]  /*3770*/  UIADD3 UR36, UPT, UPT, UR30, 0x2, URZ ;  /* 0x000000021e247890 */ /* 0x000fe4000fffe0ff */
[----:B------:R-:W-:Y:S01]  /*3780*/  @UP0 ULEA UR6, UR21, UR8, 0x3 ;  /* 0x0000000815060291 */ /* 0x000fe2000f8e18ff */
[----:B------:R-:W-:Y:S01]  /*3790*/  LOP3.LUT R2, R2, UR16, RZ, 0x3c, !PT ;  /* 0x0000001002027c12 */ /* 0x000fe2000f8e3cff */
[----:B------:R-:W-:Y:S02]  /*37a0*/  UIADD3 UR34, UPT, UPT, UR32, 0x2, URZ ;  /* 0x0000000220227890 */ /* 0x000fe4000fffe0ff */
[----:B------:R-:W-:Y:S01]  /*37b0*/  UIADD3 UR9, UPT, UPT, UR9, 0x18, URZ ;  /* 0x0000001809097890 */ /* 0x000fe2000fffe0ff */
[----:B-1----:R-:W-:Y:S01]  /*37c0*/  @P0 SHF.L.U32 R0, R2, 0x1f, RZ ;  /* 0x0000001f02000819 */ /* 0x002fe200000006ff */
[----:B------:R-:W-:Y:S01]  /*37d0*/  UMOV UR31, 0x80004020 ;  /* 0x80004020001f7882 */ /* 0x000fe20000000000 */
[----:B------:R-:W-:Y:S01]  /*37e0*/  UMOV UR33, 0x80004020 ;  /* 0x8000402000217882 */ /* 0x000fe20000000000 */
[----:B------:R-:W-:Y:S01]  /*37f0*/  UMOV UR37, 0x80004020 ;  /* 0x8000402000257882 */ /* 0x000fe20000000000 */
[----:B------:R2:W3:Y:S01]  /*3800*/  @P0 SYNCS.PHASECHK.TRANS64.TRYWAIT P2, [UR6], R0 ;  /* 0x00000000ff0005a7 */ /* 0x0004e20008041106 */
[----:B------:R-:W-:Y:S01]  /*3810*/  UIADD3 UR20, UPT, UPT, UR20, 0x1, URZ ;  /* 0x0000000114147890 */ /* 0x000fe2000fffe0ff */
[----:B------:R2:W-:Y:S01]  /*3820*/  UTCQMMA.2CTA gdesc[UR32], gdesc[UR30], tmem[UR11], tmem[UR28], idesc[UR29], UP3 ;  /* 0x00ff1c1e200075ea */ /* 0x0005e20009a0030b */
[----:B------:R-:W-:Y:S02]  /*3830*/  UIADD3 UR18, UPT, UPT, UR18, -0x1, URZ ;  /* 0xffffffff12127890 */ /* 0x000fe4000fffe0ff */
[----:B------:R-:W-:Y:S02]  /*3840*/  UISETP.NE.AND UP0, UPT, UR20, UR19, UPT ;  /* 0x000000131400728c */ /* 0x000fe4000bf05270 */
[----:B------:R-:W-:Y:S01]  /*3850*/  UPLOP3.LUT UP3, UPT, UPT, UPT, UPT, 0x80, 0x8 ;  /* 0x000000000008789c */ /* 0x000fe20003f6f070 */
[----:B------:R-:W-:Y:S01]  /*3860*/  UMOV UR35, 0x80004020 ;  /* 0x8000402000237882 */ /* 0x000fe20000000000 */
[----:B------:R-:W-:Y:S01]  /*3870*/  UMOV UR17, UR21 ;  /* 0x0000001500117c82 */ /* 0x000fe20008000000 */
[----:B------:R2:W-:Y:S01]  /*3880*/  UTCQMMA.2CTA gdesc[UR34], gdesc[UR36], tmem[UR11], tmem[UR26], idesc[UR27], UPT ;  /* 0x00ff1a24220075ea */ /* 0x0005e2000ba0030b */
[----:B------:R2:W-:Y:S03]  /*3890*/  UTCBAR.2CTA.MULTICAST [UR9], URZ, UR13 ;  /* 0x000000ff090073e9 */ /* 0x0005e6000820080d */
[----:B------:R-:W-:Y:S05]  /*38a0*/  BRA.U UP0, `(.L_x_72) ;  /* 0xfffffffd00787547 */ /* 0x000fea000b83ffff */
.L_x_69:
[----:B------:R-:W-:Y:S01]  /*38b0*/  UIADD3 UR10, UPT, UPT, UR10, 0xa0, URZ ;  /* 0x000000a00a0a7890 */ /* 0x000fe2000fffe0ff */
[----:B------:R-:W-:-:S08]  /*38c0*/  UMOV UR20, UR19 ;  /* 0x0000001300147c82 */ /* 0x000fd00008000000 */
[----:B------:R4:W-:Y:S01]  /*38d0*/  UTCBAR.2CTA.MULTICAST [UR10], URZ, UR12 ;  /* 0x000000ff0a0073e9 */ /* 0x0009e2000820080c */
[----:B------:R-:W-:Y:S02]  /*38e0*/  NOP ;  /* 0x0000000000007918 */ /* 0x000fe40000000000 */
.L_x_67:
[----:B------:R-:W-:Y:S01]  /*38f0*/  UIADD3 UR22, UPT, UPT, UR22, 0x1, URZ ;  /* 0x0000000116167890 */ /* 0x000fe2000fffe0ff */
[----:B------:R-:W-:-:S03]  /*3900*/  ISETP.NE.AND P0, PT, R8, 0x2, PT ;  /* 0x000000020800780c */ /* 0x000fc60003f05270 */
[----:B------:R-:W-:Y:S01]  /*3910*/  UISETP.NE.AND UP0, UPT, UR22, 0x4, UPT ;  /* 0x000000041600788c */ /* 0x000fe2000bf05270 */
[----:B-12---:R-:W-:Y:S02]  /*3920*/  SEL R0, RZ, 0x1, P0 ;  /* 0x00000001ff007807 */ /* 0x006fe40000000000 */
[----:B------:R-:W-:Y:S01]  /*3930*/  SEL R8, R8, RZ, P0 ;  /* 0x000000ff08087207 */ /* 0x000fe20000000000 */
[----:B------:R-:W-:Y:S01]  /*3940*/  USEL UR6, URZ, 0x1, UP0 ;  /* 0x00000001ff067887 */ /* 0x000fe20008000000 */
[----:B------:R-:W-:Y:S01]  /*3950*/  LOP3.LUT R3, R3, R0, RZ, 0x3c, !PT ;  /* 0x0000000003037212 */ /* 0x000fe200078e3cff */
[----:B------:R-:W-:-:S04]  /*3960*/  USEL UR22, UR22, URZ, UP0 ;  /* 0x000000ff16167287 */ /* 0x000fc80008000000 */
[----:B------:R-:W-:Y:S01]  /*3970*/  LOP3.LUT R9, R9, UR6, RZ, 0x3c, !PT ;  /* 0x0000000609097c12 */ /* 0x000fe2000f8e3cff */
[----:B------:R-:W-:Y:S07]  /*3980*/  @P1 BRA `(.L_x_73) ;  /* 0xfffffff800b01947 */ /* 0x000fee000383ffff */
[----:B------:R-:W1:Y:S01]  /*3990*/  S2UR UR6, SR_CgaCtaId ;  /* 0x00000000000679c3 */ /* 0x000e620000008800 */
[----:B------:R-:W-:Y:S01]  /*39a0*/  ELECT P0, URZ, PT ;  /* 0x0000000000ff782f */ /* 0x000fe20003800000 */
[----:B------:R-:W-:Y:S01]  /*39b0*/  HFMA2 R0, -RZ, RZ, 0, 5.9604644775390625e-08 ;  /* 0x00000001ff007431 */ /* 0x000fe200000001ff */
[----:B------:R-:W-:-:S05]  /*39c0*/  UMOV UR7, 0x40 ;  /* 0x0000004000077882 */ /* 0x000fca0000000000 */
[----:B------:R-:W-:Y:S01]  /*39d0*/  UVIRTCOUNT.DEALLOC.SMPOOL 0x80 ;  /* 0x000000800000784c */ /* 0x000fe20000000000 */
[----:B------:R-:W-:Y:S02]  /*39e0*/  UISETP.NE.AND UP0, UPT, UR5, URZ, UPT ;  /* 0x000000ff0500728c */ /* 0x000fe4000bf05270 */
[----:B-1----:R-:W-:-:S09]  /*39f0*/  ULEA UR6, UR6, UR7, 0x18 ;  /* 0x0000000706067291 */ /* 0x002fd2000f8ec0ff */
[----:B------:R1:W-:Y:S01]  /*3a00*/  @P0 STS.U8 [UR6+0x1c], R0 ;  /* 0x00001c00ff000988 */ /* 0x0003e20008000006 */
[----:B------:R-:W-:Y:S05]  /*3a10*/  BRA.U UP0, `(.L_x_74) ;  /* 0x0000000100a07547 */ /* 0x000fea000b800000 */
[----:B------:R-:W-:Y:S01]  /*3a20*/  UIADD3 UR5, UPT, UPT, UR8, 0xc0, URZ ;  /* 0x000000c008057890 */ /* 0x000fe2000fffe0ff */
[----:B------:R-:W-:-:S03]  /*3a30*/  SHF.L.U32 R2, R9, 0x1f, RZ ;  /* 0x0000001f09027819 */ /* 0x000fc600000006ff */
[----:B------:R-:W-:-:S09]  /*3a40*/  ULEA UR7, UR22, UR5, 0x3 ;  /* 0x0000000516077291 */ /* 0x000fd2000f8e18ff */
[----:B------:R-:W2:Y:S02]  /*3a50*/  SYNCS.PHASECHK.TRANS64.TRYWAIT P0, [UR7], R2 ;  /* 0x00000002ff0075a7 */ /* 0x000ea40008001107 */
[----:B--2---:R-:W-:Y:S05]  /*3a60*/  @!P0 BRA `(.L_x_75) ;  /* 0x0000006000ec8947 */ /* 0x004fea0003800000 */
.L_x_163:
[----:B------:R-:W-:-:S04]  /*3a70*/  UIADD3 UR9, UPT, UPT, UR22, 0x1, URZ ;  /* 0x0000000116097890 */ /* 0x000fc8000fffe0ff */
[----:B------:R-:W-:-:S04]  /*3a80*/  UISETP.NE.AND UP1, UPT, UR9, 0x4, UPT ;  /* 0x000000040900788c */ /* 0x000fc8000bf25270 */
[----:B----4-:R-:W-:Y:S02]  /*3a90*/  USEL UR10, URZ, 0x1, UP1 ;  /* 0x00000001ff0a7887 */ /* 0x010fe40008800000 */
[----:B------:R-:W-:-:S04]  /*3aa0*/  USEL UR9, UR9, URZ, UP1 ;  /* 0x000000ff09097287 */ /* 0x000fc80008800000 */
[----:B------:R-:W-:Y:S01]  /*3ab0*/  ULEA UR7, UR9, UR5, 0x3 ;  /* 0x0000000509077291 */ /* 0x000fe2000f8e18ff */
[----:B-1----:R-:W-:-:S04]  /*3ac0*/  LOP3.LUT R2, R9, UR10, RZ, 0x3c, !PT ;  /* 0x0000000a09027c12 */ /* 0x002fc8000f8e3cff */
[----:B------:R-:W-:-:S04]  /*3ad0*/  SHF.L.U32 R3, R2, 0x1f, RZ ;  /* 0x0000001f02037819 */ /* 0x000fc800000006ff */
[----:B------:R-:W1:Y:S02]  /*3ae0*/  SYNCS.PHASECHK.TRANS64.TRYWAIT P0, [UR7], R3 ;  /* 0x00000003ff0075a7 */ /* 0x000e640008001107 */
[----:B-1----:R-:W-:Y:S05]  /*3af0*/  @!P0 BRA `(.L_x_76) ;  /* 0x0000006000e08947 */ /* 0x002fea0003800000 */
.L_x_165:
        /* <DEDUP_REMOVED lines=9> */
.L_x_167:
[----:B------:R-:W-:-:S04]  /*3b90*/  UIADD3 UR9, UPT, UPT, UR9, 0x1, URZ ;  /* 0x0000000109097890 */ /* 0x000fc8000fffe0ff */
[----:B------:R-:W-:-:S04]  /*3ba0*/  UISETP.NE.AND UP1, UPT, UR9, 0x4, UPT ;  /* 0x000000040900788c */ /* 0x000fc8000bf25270 */
[----:B------:R-:W-:Y:S02]  /*3bb0*/  USEL UR7, URZ, 0x1, UP1 ;  /* 0x00000001ff077887 */ /* 0x000fe40008800000 */
[----:B------:R-:W-:-:S04]  /*3bc0*/  USEL UR9, UR9, URZ, UP1 ;  /* 0x000000ff09097287 */ /* 0x000fc80008800000 */
[----:B------:R-:W-:Y:S01]  /*3bd0*/  ULEA UR9, UR9, UR5, 0x3 ;  /* 0x0000000509097291 */ /* 0x000fe2000f8e18ff */
[----:B------:R-:W-:-:S04]  /*3be0*/  LOP3.LUT R2, R2, UR7, RZ, 0x3c, !PT ;  /* 0x0000000702027c12 */ /* 0x000fc8000f8e3cff */
[----:B------:R-:W-:Y:S01]  /*3bf0*/  SHF.L.U32 R2, R2, 0x1f, RZ ;  /* 0x0000001f02027819 */ /* 0x000fe200000006ff */
[----:B-1----:R-:W-:-:S04]  /*3c00*/  IMAD.U32 R0, RZ, RZ, UR9 ;  /* 0x00000009ff007e24 */ /* 0x002fc8000f8e00ff */
[----:B------:R1:W2:Y:S03]  /*3c10*/  SYNCS.PHASECHK.TRANS64.TRYWAIT P0, [R0+URZ], R2 ;  /* 0x00000002000075a7 */ /* 0x0002a600080011ff */
[----:B--2---:R-:W-:Y:S05]  /*3c20*/  @!P0 NANOSLEEP.SYNCS 0x989680 ;  /* 0x009896800000895d */ /* 0x004fea0003900000 */
[----:B------:R-:W2:Y:S02]  /*3c30*/  @!P0 SYNCS.PHASECHK.TRANS64 P0, [R0+URZ], R2 ;  /* 0x00000002000085a7 */ /* 0x000ea400080010ff */
[----:B--2---:R-:W-:Y:S05]  /*3c40*/  @P0 BRA `(.L_x_78) ;  /* 0x0000000000200947 */ /* 0x004fea0003800000 */
.L_x_79:
[----:B--2---:R2:W4:Y:S02]  /*3c50*/  SYNCS.PHASECHK.TRANS64.TRYWAIT P0, [R0+URZ], R2 ;  /* 0x00000002000075a7 */ /* 0x00452400080011ff */
[----:B----4-:R-:W-:Y:S05]  /*3c60*/  @!P0 NANOSLEEP.SYNCS 0x989680 ;  /* 0x009896800000895d */ /* 0x010fea0003900000 */
[----:B------:R-:W4:Y:S02]  /*3c70*/  @!P0 SYNCS.PHASECHK.TRANS64 P0, [R0+URZ], R2 ;  /* 0x00000002000085a7 */ /* 0x000f2400080010ff */
[----:B----4-:R-:W-:Y:S05]  /*3c80*/  @!P0 BRA `(.L_x_79) ;  /* 0xfffffffc00f08947 */ /* 0x010fea000383ffff */
[----:B------:R-:W-:Y:S05]  /*3c90*/  BRA `(.L_x_78) ;  /* 0x00000000000c7947 */ /* 0x000fea0003800000 */
.L_x_74:
[----:B------:R-:W-:-:S04]  /*3ca0*/  UIADD3 UR5, UPT, UPT, UR8, 0x100, URZ ;  /* 0x0000010008057890 */ /* 0x000fc8000fffe0ff */
[----:B------:R-:W-:-:S09]  /*3cb0*/  UPRMT UR5, UR4, 0x654, UR5 ;  /* 0x0000065404057896 */ /* 0x000fd20008000005 */
[----:B------:R-:W-:Y:S03]  /*3cc0*/  SYNCS.ARRIVE.TRANS64.RED.A1T0 RZ, [UR5], RZ ;  /* 0x000000ffffff79a7 */ /* 0x000fe60008100405 */
.L_x_78:
[----:B-12---:R-:W-:Y:S01]  /*3cd0*/  SHF.L.U32 R2, RZ, 0x1f, RZ ;  /* 0x0000001fff027819 */ /* 0x006fe200000006ff */
[----:B------:R-:W-:Y:S01]  /*3ce0*/  UIADD3 UR5, UPT, UPT, UR8, 0x100, URZ ;  /* 0x0000010008057890 */ /* 0x000fe2000fffe0ff */
[----:B------:R-:W-:Y:S02]  /*3cf0*/  PLOP3.LUT P0, PT, PT, PT, UP0, 0x80, 0x8 ;  /* 0x000000000008781c */ /* 0x000fe40003f0f008 */
[----:B------:R-:W1:Y:S02]  /*3d00*/  SYNCS.PHASECHK.TRANS64.TRYWAIT P1, [UR8+0x100], R2 ;  /* 0x00010002ff0075a7 */ /* 0x000e640008021108 */
[----:B-1----:R-:W-:Y:S09]  /*3d10*/  @!P1 BRA `(.L_x_80) ;  /* 0x0000006000889947 */ /* 0x002ff20003800000 */
.L_x_169:
[----:B------:R-:W-:Y:S01]  /*3d20*/  @!UP0 UPRMT UR5, UR4, 0x654, UR5 ;  /* 0x0000065404058896 */ /* 0x000fe20008000005 */
[----:B------:R-:W-:Y:S02]  /*3d30*/  UMOV UR8, 0xffff ;  /* 0x0000ffff00087882 */ /* 0x000fe40000000000 */
[----:B------:R-:W-:-:S06]  /*3d40*/  UMOV UR4, 0x1 ;  /* 0x0000000100047882 */ /* 0x000fcc0000000000 */
[----:B------:R-:W-:Y:S01]  /*3d50*/  @!P0 SYNCS.ARRIVE.TRANS64.RED.A1T0 RZ, [UR5], RZ ;  /* 0x000000ffffff89a7 */ /* 0x000fe20008100405 */
[----:B------:R-:W-:Y:S01]  /*3d60*/  NOP ;  /* 0x0000000000007918 */ /* 0x000fe20000000000 */
[----:B-1----:R-:W1:Y:S01]  /*3d70*/  LDS R0, [UR6+0x14] ;  /* 0x00001406ff007984 */ /* 0x002e620008000800 */
[----:B------:R-:W-:-:S04]  /*3d80*/  ULOP3.LUT UR5, UR24, 0xffff, URZ, 0xc0, !UPT ;  /* 0x0000ffff18057892 */ /* 0x000fc8000f8ec0ff */
[----:B------:R-:W-:-:S04]  /*3d90*/  USHF.R.U32.HI UR5, URZ, 0x5, UR5 ;  /* 0x00000005ff057899 */ /* 0x000fc80008011605 */
[----:B------:R-:W-:Y:S02]  /*3da0*/  USHF.L.U32 UR8, UR8, UR5, URZ ;  /* 0x0000000508087299 */ /* 0x000fe400080006ff */
[----:B------:R-:W-:-:S04]  /*3db0*/  USHF.L.U32 UR4, UR4, UR5, URZ ;  /* 0x0000000504047299 */ /* 0x000fc800080006ff */
[----:B-1----:R-:W-:-:S04]  /*3dc0*/  LOP3.LUT R0, R0, UR8, RZ, 0xc0, !PT ;  /* 0x0000000800007c12 */ /* 0x002fc8000f8ec0ff */
[----:B------:R-:W-:-:S13]  /*3dd0*/  ISETP.NE.AND P0, PT, R0, UR8, PT ;  /* 0x0000000800007c0c */ /* 0x000fda000bf05270 */
[----:B------:R-:W-:Y:S05]  /*3de0*/  @P0 BRA `(.L_x_81) ;  /* 0x0000000000580947 */ /* 0x000fea0003800000 */
[----:B------:R-:W1:Y:S02]  /*3df0*/  LDS R0, [UR6+0x18] ;  /* 0x00001806ff007984 */ /* 0x000e640008000800 */
[----:B-1----:R-:W-:-:S04]  /*3e00*/  LOP3.LUT R0, R0, UR4, RZ, 0xc0, !PT ;  /* 0x0000000400007c12 */ /* 0x002fc8000f8ec0ff */
[----:B------:R-:W-:-:S13]  /*3e10*/  ISETP.NE.AND P0, PT, R0, UR4, PT ;  /* 0x0000000400007c0c */ /* 0x000fda000bf05270 */
[----:B------:R-:W-:Y:S05]  /*3e20*/  @P0 BRA `(.L_x_82) ;  /* 0x00000000003c0947 */ /* 0x000fea0003800000 */
[----:B------:R-:W1:Y:S01]  /*3e30*/  S2R R2, SR_LANEID ;  /* 0x0000000000027919 */ /* 0x000e620000000000 */
[----:B------:R-:W-:Y:S01]  /*3e40*/  ULOP3.LUT UR8, URZ, UR8, URZ, 0x33, !UPT ;  /* 0x00000008ff087292 */ /* 0x000fe2000f8e33ff */
[----:B------:R-:W-:Y:S02]  /*3e50*/  VOTEU.ANY UR7, UPT, PT ;  /* 0x0000000000077886 */ /* 0x000fe400038e0100 */
[----:B------:R-:W-:-:S03]  /*3e60*/  UFLO.U32 UR7, UR7 ;  /* 0x00000007000772bd */ /* 0x000fc600080e0000 */
[----:B------:R-:W-:-:S04]  /*3e70*/  IMAD.U32 R0, RZ, RZ, UR8 ;  /* 0x00000008ff007e24 */ /* 0x000fc8000f8e00ff */
[----:B------:R2:W3:Y:S02]  /*3e80*/  REDUX UR5, R0 ;  /* 0x00000000000573c4 */ /* 0x0004e40000000000 */
[----:B------:R1:W-:Y:S02]  /*3e90*/  UTCATOMSWS.AND URZ, UR8 ;  /* 0x0000000800ff79e3 */ /* 0x0003e40008000000 */
[----:B-1----:R-:W-:Y:S02]  /*3ea0*/  ISETP.EQ.U32.AND P0, PT, R2, UR7, PT ;  /* 0x0000000702007c0c */ /* 0x002fe4000bf02070 */
[----:B--2---:R-:W-:Y:S02]  /*3eb0*/  LOP3.LUT R0, RZ, UR4, RZ, 0x33, !PT ;  /* 0x00000004ff007c12 */ /* 0x004fe4000f8e33ff */
[----:B---3--:R-:W-:Y:S02]  /*3ec0*/  MOV R2, UR5 ;  /* 0x0000000500027c02 */ /* 0x008fe40008000f00 */
[----:B------:R-:W1:Y:S07]  /*3ed0*/  REDUX UR4, R0 ;  /* 0x00000000000473c4 */ /* 0x000e6e0000000000 */
[----:B------:R2:W-:Y:S01]  /*3ee0*/  @P0 ATOMS.AND RZ, [UR6+0x14], R2 ;  /* 0x00001402ffff098c */ /* 0x0005e2000a800006 */
[----:B-1----:R-:W-:-:S05]  /*3ef0*/  IMAD.U32 R0, RZ, RZ, UR4 ;  /* 0x00000004ff007e24 */ /* 0x002fca000f8e00ff */
[----:B------:R2:W-:Y:S01]  /*3f00*/  @P0 ATOMS.AND RZ, [UR6+0x18], R0 ;  /* 0x00001800ffff098c */ /* 0x0005e2000a800006 */
[----:B------:R-:W-:Y:S05]  /*3f10*/  BRA `(.L_x_83) ;  /* 0x0000000000147947 */ /* 0x000fea0003800000 */
.L_x_82:
[----:B------:R-:W-:Y:S02]  /*3f20*/  MOV R2, 0x3f40 ;  /* 0x00003f4000027802 */ /* 0x000fe40000000f00 */
[----:B---345:R-:W-:Y:S05]  /*3f30*/  CALL.REL.NOINC `($__internal_0_$__cuda_sm10x_tcgen05_guardrail_trap_col_being_dealloced_not_returned_by_alloc) ;  /* 0x0000006400647944 */ /* 0x038fea0003c00000 */
[----:B------:R-:W-:Y:S05]  /*3f40*/  BRA `(.L_x_83) ;  /* 0x0000000000087947 */ /* 0x000fea0003800000 */
.L_x_81:
[----:B------:R-:W-:Y:S02]  /*3f50*/  MOV R2, 0x3f70 ;  /* 0x00003f7000027802 */ /* 0x000fe40000000f00 */
[----:B---345:R-:W-:Y:S05]  /*3f60*/  CALL.REL.NOINC `($__internal_2_$__cuda_sm10x_tcgen05_guardrail_trap_unallocated_columns_being_dealloced) ;  /* 0x0000006400707944 */ /* 0x038fea0003c00000 */
.L_x_83:
[----:B------:R-:W-:Y:S01]  /*3f70*/  NOP ;  /* 0x0000000000007918 */ /* 0x000fe20000000000 */
[----:B----4-:R-:W-:Y:S05]  /*3f80*/  EXIT ;  /* 0x000000000000794d */ /* 0x010fea0003800000 */
.L_x_54:
[----:B------:R-:W-:-:S09]  /*3f90*/  UISETP.NE.OR UP5, UPT, UR10, 0x3, !UP5 ;  /* 0x000000030a00788c */ /* 0x000fd2000efa5670 */
[----:B------:R-:W-:Y:S05]  /*3fa0*/  BRA.U UP5, `(.L_x_84) ;  /* 0x0000001105747547 */ /* 0x000fea000b800000 */
[----:B------:R-:W1:Y:S01]  /*3fb0*/  LDC R0, c[0x0][0xb30] ;  /* 0x0002cc00ff007b82 */ /* 0x000e620000000800 */
[----:B------:R-:W2:Y:S01]  /*3fc0*/  LDCU.64 UR8, c[0x0][0x888] ;  /* 0x00011100ff0877ac */ /* 0x000ea20008000a00 */
[----:B------:R-:W-:Y:S02]  /*3fd0*/  HFMA2 R27, -RZ, RZ, 0, 0 ;  /* 0x00000000ff1b7431 */ /* 0x000fe400000001ff */
[----:B------:R-:W-:Y:S01]  /*3fe0*/  IMAD.MOV.U32 R29, RZ, RZ, 0x1 ;  /* 0x00000001ff1d7424 */ /* 0x000fe200078e00ff */
[----:B------:R-:W-:Y:S01]  /*3ff0*/  MOV R25, 0x1000 ;  /* 0x0000100000197802 */ /* 0x000fe20000000f00 */
[----:B------:R-:W3:Y:S01]  /*4000*/  LDCU.64 UR4, c[0x0][0x890] ;  /* 0x00011200ff0477ac */ /* 0x000ee20008000a00 */
[----:B------:R-:W-:Y:S01]  /*4010*/  IMAD.MOV.U32 R28, RZ, RZ, RZ ;  /* 0x000000ffff1c7224 */ /* 0x000fe200078e00ff */
[----:B------:R-:W4:Y:S01]  /*4020*/  LDC R24, c[0x0][0x370] ;  /* 0x0000dc00ff187b82 */ /* 0x000f220000000800 */
[----:B------:R-:W-:Y:S01]  /*4030*/  UMOV UR7, 0x400 ;  /* 0x0000040000077882 */ /* 0x000fe20000000000 */
[----:B------:R-:W-:-:S02]  /*4040*/  UPLOP3.LUT UP1, UPT, UPT, UPT, UPT, 0x40, 0x4 ;  /* 0x000000000004789c */ /* 0x000fc40003f2e870 */
[----:B------:R-:W-:-:S04]  /*4050*/  ULEA UR7, UR37, UR7, 0x18 ;  /* 0x0000000725077291 */ /* 0x000fc8000f8ec0ff */
[----:B------:R-:W4:Y:S01]  /*4060*/  LDC R3, c[0x0][0xb0c] ;  /* 0x0002c300ff037b82 */ /* 0x000f220000000800 */
[----:B------:R-:W-:Y:S02]  /*4070*/  UIADD3 UR13, UPT, UPT, UR7, 0x48, URZ ;  /* 0x00000048070d7890 */ /* 0x000fe4000fffe0ff */
[----:B--2---:R-:W-:Y:S02]  /*4080*/  UISETP.NE.U32.AND UP3, UPT, UR8, URZ, UPT ;  /* 0x000000ff0800728c */ /* 0x004fe4000bf65070 */
[----:B------:R-:W-:Y:S02]  /*4090*/  UIADD3 UR41, UPT, UPT, UR7, 0x30, URZ ;  /* 0x0000003007297890 */ /* 0x000fe4000fffe0ff */
[----:B---3--:R-:W-:Y:S01]  /*40a0*/  UISETP.NE.U32.AND UP4, UPT, UR4, URZ, UPT ;  /* 0x000000ff0400728c */ /* 0x008fe2000bf85070 */
[----:B------:R-:W2:Y:S01]  /*40b0*/  LDC R18, c[0x0][0xb20] ;  /* 0x0002c800ff127b82 */ /* 0x000ea20000000800 */
[----:B-1----:R-:W-:Y:S01]  /*40c0*/  ISETP.NE.AND P1, PT, R0, 0x1, PT ;  /* 0x000000010000780c */ /* 0x002fe20003f25270 */
[----:B------:R-:W-:-:S02]  /*40d0*/  UISETP.NE.AND.EX UP3, UPT, UR9, URZ, UPT, UP3 ;  /* 0x000000ff0900728c */ /* 0x000fc4000bf65330 */
[----:B------:R-:W-:Y:S02]  /*40e0*/  UIADD3 UR33, UPT, UPT, UR7, 0x38, URZ ;  /* 0x0000003807217890 */ /* 0x000fe4000fffe0ff */
[----:B------:R-:W-:Y:S02]  /*40f0*/  UIADD3 UR25, UPT, UPT, UR7, 0x40, URZ ;  /* 0x0000004007197890 */ /* 0x000fe4000fffe0ff */
[----:B------:R-:W1:Y:S01]  /*4100*/  LDC.64 R30, c[0x0][0x348] ;  /* 0x0000d200ff1e7b82 */ /* 0x000e620000000a00 */
[----:B------:R-:W-:Y:S02]  /*4110*/  UPRMT UR13, UR37, 0x654, UR13 ;  /* 0x00000654250d7896 */ /* 0x000fe4000800000d */
[----:B------:R-:W-:-:S05]  /*4120*/  UISETP.NE.AND.EX UP4, UPT, UR5, URZ, UPT, UP4 ;  /* 0x000000ff0500728c */ /* 0x000fca000bf85340 */
[----:B------:R-:W3:Y:S08]  /*4130*/  LDC.64 R16, c[0x0][0xb10] ;  /* 0x0002c400ff107b82 */ /* 0x000ef00000000a00 */
[----:B------:R-:W1:Y:S08]  /*4140*/  LDC.64 R6, c[0x0][0xb18] ;  /* 0x0002c600ff067b82 */ /* 0x000e700000000a00 */
[----:B------:R-:W1:Y:S08]  /*4150*/  LDC.64 R4, c[0x0][0xb28] ;  /* 0x0002ca00ff047b82 */ /* 0x000e700000000a00 */
[----:B--2-4-:R-:W1:Y:S02]  /*4160*/  LDC R19, c[0x0][0x374] ;  /* 0x0000dd00ff137b82 */ /* 0x014e640000000800 */
.L_x_95:
[C---:B------:R-:W-:Y:S02]  /*4170*/  LEA R0, R28.reuse, UR7, 0x3 ;  /* 0x000000071c007c11 */ /* 0x040fe4000f8e18ff */
[----:B------:R-:W-:Y:S02]  /*4180*/  SHF.L.U32 R2, R27, 0x1f, RZ ;  /* 0x0000001f1b027819 */ /* 0x000fe400000006ff */
[----:B------:R-:W-:Y:S02]  /*4190*/  LEA R20, R28, UR7, 0x4 ;  /* 0x000000071c147c11 */ /* 0x000fe4000f8e20ff */
[----:B--2---:R-:W2:Y:S02]  /*41a0*/  SYNCS.PHASECHK.TRANS64.TRYWAIT P0, [R0+URZ+0x80], R2 ;  /* 0x00008002000075a7 */ /* 0x004ea400080011ff */
[----:B--2---:R-:W-:Y:S05]  /*41b0*/  @!P0 BRA `(.L_x_85) ;  /* 0x0000005c00788947 */ /* 0x004fea0003800000 */
.L_x_170:
[----:B------:R-:W-:Y:S01]  /*41c0*/  ISETP.GE.AND P0, PT, R40, 0x1, PT ;  /* 0x000000012800780c */ /* 0x000fe20003f06270 */
[----:B------:R-:W4:Y:S01]  /*41d0*/  LDS.128 R20, [R20+0x110] ;  /* 0x0001100014147984 */ /* 0x000f220000000c00 */
[----:B--2---:R-:W-:Y:S01]  /*41e0*/  VIADD R0, R0, 0x90 ;  /* 0x0000009000007836 */ /* 0x004fe20000000000 */
[----:B------:R-:W-:Y:S01]  /*41f0*/  @!PT LDS RZ, [RZ] ;  /* 0x00000000fffff984 */ /* 0x000fe20000000800 */
[----:B------:R-:W-:Y:S01]  /*4200*/  @!PT LDS RZ, [RZ] ;  /* 0x00000000fffff984 */ /* 0x000fe20000000800 */
[----:B------:R-:W-:Y:S01]  /*4210*/  @!PT LDS RZ, [RZ] ;  /* 0x00000000fffff984 */ /* 0x000fe20000000800 */
[----:B------:R-:W-:Y:S01]  /*4220*/  @!PT LDS RZ, [RZ] ;  /* 0x00000000fffff984 */ /* 0x000fe20000000800 */
[----:B------:R2:W-:Y:S06]  /*4230*/  MEMBAR.ALL.CTA ;  /* 0x0000000000007992 */ /* 0x0005ec0000008000 */
[----:B--2---:R-:W2:Y:S01]  /*4240*/  FENCE.VIEW.ASYNC.S ;  /* 0x00000000000073c6 */ /* 0x004ea20000000000 */
[----:B------:R-:W-:Y:S04]  /*4250*/  PRMT R0, RZ, 0x654, R0 ;  /* 0x00000654ff007816 */ /* 0x000fe80000000000 */
[----:B--2---:R2:W-:Y:S01]  /*4260*/  SYNCS.ARRIVE.TRANS64.RED.A1T0 RZ, [R0+URZ], RZ ;  /* 0x000000ff00ff79a7 */ /* 0x0045e200081004ff */
[----:B----4-:R-:W-:Y:S11]  /*4270*/  LOP3.LUT P3, RZ, R22, 0x1, RZ, 0xc0, !PT ;  /* 0x0000000116ff7812 */ /* 0x010ff6000786c0ff */
[----:B------:R-:W-:Y:S02]  /*4280*/  @!UPT UIADD3 URZ, UPT, UPT, URZ, URZ, URZ ;  /* 0x000000fffffff290 */ /* 0x000fe4000fffe0ff */
[----:B------:R-:W-:Y:S02]  /*4290*/  @P3 MOV R11, R20 ;  /* 0x00000014000b3202 */ /* 0x000fe40000000f00 */
[----:B------:R-:W-:Y:S01]  /*42a0*/  @P3 LOP3.LUT R10, R21, 0xffff, RZ, 0xc0, !PT ;  /* 0x0000ffff150a3812 */ /* 0x000fe200078ec0ff */
[----:B--2---:R-:W-:Y:S06]  /*42b0*/  @!P0 BRA `(.L_x_86) ;  /* 0x0000000000a48947 */ /* 0x004fec0003800000 */
[-C--:B-1----:R-:W-:Y:S01]  /*42c0*/  IMAD.HI.U32 R0, R19, R7.reuse, RZ ;  /* 0x0000000713007227 */ /* 0x082fe200078e00ff */
[----:B------:R-:W-:Y:S02]  /*42d0*/  ISETP.NE.AND P0, PT, R6, 0x1, PT ;  /* 0x000000010600780c */ /* 0x000fe40003f05270 */
[----:B------:R-:W-:Y:S01]  /*42e0*/  ISETP.NE.AND P2, PT, R40, 0x1, PT ;  /* 0x000000012800780c */ /* 0x000fe20003f45270 */
[----:B---3--:R-:W-:Y:S01]  /*42f0*/  IMAD.HI.U32 R9, R24, R16, RZ ;  /* 0x0000001018097227 */ /* 0x008fe200078e00ff */
[----:B------:R-:W-:Y:S02]  /*4300*/  SHF.R.U32.HI R0, RZ, R18, R0 ;  /* 0x00000012ff007219 */ /* 0x000fe40000011600 */
[----:B------:R-:W-:Y:S01]  /*4310*/  ISETP.NE.AND P4, PT, R3, 0x1, PT ;  /* 0x000000010300780c */ /* 0x000fe20003f85270 */
[----:B------:R-:W-:Y:S01]  /*4320*/  IMAD.HI.U32 R13, R10, R7, RZ ;  /* 0x000000070a0d7227 */ /* 0x000fe200078e00ff */
[----:B------:R-:W-:Y:S02]  /*4330*/  SHF.R.U32.HI R9, RZ, R17, R9 ;  /* 0x00000011ff097219 */ /* 0x000fe40000011609 */
[----:B------:R-:W-:Y:S01]  /*4340*/  SEL R0, R19, R0, !P0 ;  /* 0x0000000013007207 */ /* 0x000fe20004000000 */
[----:B------:R-:W-:Y:S01]  /*4350*/  IMAD.HI.U32 R12, R11, R16, RZ ;  /* 0x000000100b0c7227 */ /* 0x000fe200078e00ff */
[----:B------:R-:W-:Y:S03]  /*4360*/  SEL R9, R24, R9, !P4 ;  /* 0x0000000918097207 */ /* 0x000fe60006000000 */
[-C--:B------:R-:W-:Y:S01]  /*4370*/  IMAD.HI.U32 R8, R0, R4.reuse, RZ ;  /* 0x0000000400087227 */ /* 0x080fe200078e00ff */
[----:B------:R-:W-:Y:S03]  /*4380*/  SHF.R.U32.HI R12, RZ, R17, R12 ;  /* 0x00000011ff0c7219 */ /* 0x000fe6000001160c */
[----:B------:R-:W-:Y:S01]  /*4390*/  IMAD.HI.U32 R2, R9, R4, RZ ;  /* 0x0000000409027227 */ /* 0x000fe200078e00ff */
[-C--:B------:R-:W-:Y:S02]  /*43a0*/  @P2 SHF.R.U32.HI R0, RZ, R5.reuse, R8 ;  /* 0x00000005ff002219 */ /* 0x080fe40000011608 */
[----:B------:R-:W-:Y:S02]  /*43b0*/  SHF.R.U32.HI R8, RZ, R18, R13 ;  /* 0x00000012ff087219 */ /* 0x000fe4000001160d */
[----:B------:R-:W-:Y:S01]  /*43c0*/  @P2 SHF.R.U32.HI R9, RZ, R5, R2 ;  /* 0x00000005ff092219 */ /* 0x000fe20000011602 */
[----:B------:R-:W-:Y:S01]  /*43d0*/  IMAD R0, R40, R0, RZ ;  /* 0x0000000028007224 */ /* 0x000fe200078e02ff */
[----:B------:R-:W-:Y:S02]  /*43e0*/  SEL R8, R10, R8, !P0 ;  /* 0x000000080a087207 */ /* 0x000fe40004000000 */
[----:B------:R-:W-:Y:S01]  /*43f0*/  SEL R2, R11, R12, !P4 ;  /* 0x0000000c0b027207 */ /* 0x000fe20006000000 */
[----:B------:R-:W-:Y:S01]  /*4400*/  IMAD R12, R40, R9, RZ ;  /* 0x00000009280c7224 */ /* 0x000fe200078e02ff */
[C---:B------:R-:W-:Y:S01]  /*4410*/  ISETP.GE.AND P0, PT, R8.reuse, R0, PT ;  /* 0x000000000800720c */ /* 0x040fe20003f06270 */
[----:B------:R-:W-:Y:S03]  /*4420*/  IMAD.HI.U32 R0, R8, R4, RZ ;  /* 0x0000000408007227 */ /* 0x000fe600078e00ff */
[----:B------:R-:W-:Y:S02]  /*4430*/  ISETP.GE.OR P0, PT, R2, R12, P0 ;  /* 0x0000000c0200720c */ /* 0x000fe40000706670 */
[-C--:B------:R-:W-:Y:S04]  /*4440*/  SHF.R.U32.HI R0, RZ, R5.reuse, R0 ;  /* 0x00000005ff007219 */ /* 0x080fe80000011600 */
[----:B------:R-:W-:Y:S05]  /*4450*/  SEL R13, R8, R0, !P2 ;  /* 0x00000000080d7207 */ /* 0x000fea0005000000 */
[----:B------:R-:W-:Y:S02]  /*4460*/  IMAD.MOV R12, RZ, RZ, -R13 ;  /* 0x000000ffff0c7224 */ /* 0x000fe400078e0a0d */
[----:B------:R-:W-:Y:S04]  /*4470*/  @!P0 IMAD.HI.U32 R0, R2, R4, RZ ;  /* 0x0000000402008227 */ /* 0x000fe800078e00ff */
[----:B------:R-:W-:Y:S01]  /*4480*/  IMAD R12, R40, R12, R8 ;  /* 0x0000000c280c7224 */ /* 0x000fe200078e0208 */
[----:B------:R-:W-:Y:S04]  /*4490*/  @!P0 SHF.R.U32.HI R0, RZ, R5, R0 ;  /* 0x00000005ff008219 */ /* 0x000fe80000011600 */
[----:B------:R-:W-:Y:S04]  /*44a0*/  @!P0 SEL R0, R2, R0, !P2 ;  /* 0x0000000002008207 */ /* 0x000fe80005000000 */
[----:B------:R-:W-:Y:S01]  /*44b0*/  @!P0 IADD3 R13, PT, PT, R13, -R0, RZ ;  /* 0x800000000d0d8210 */ /* 0x000fe20007ffe0ff */
[----:B------:R-:W-:Y:S01]  /*44c0*/  @!P0 IMAD R0, R9, R12, R0 ;  /* 0x0000000c09008224 */ /* 0x000fe200078e0200 */
[----:B------:R-:W-:Y:S01]  /*44d0*/  IADD3 R9, PT, PT, -R8, RZ, RZ ;  /* 0x000000ff08097210 */ /* 0x000fe20007ffe1ff */
[--C-:B------:R-:W-:Y:S02]  /*44e0*/  IMAD.MOV R12, RZ, RZ, -R2.reuse ;  /* 0x000000ffff0c7224 */ /* 0x100fe400078e0a02 */
[----:B------:R-:W-:Y:S02]  /*44f0*/  @!P0 IMAD R8, R13, R40, R2 ;  /* 0x000000280d088224 */ /* 0x000fe400078e0202 */
[----:B------:R-:W-:Y:S02]  /*4500*/  @!P0 IMAD.MOV.U32 R2, RZ, RZ, R0 ;  /* 0x000000ffff028224 */ /* 0x000fe400078e0000 */
[----:B------:R-:W-:Y:S02]  /*4510*/  IMAD R11, R3, R12, R11 ;  /* 0x0000000c030b7224 */ /* 0x000fe400078e020b */
[----:B------:R-:W-:Y:S02]  /*4520*/  IMAD R10, R6, R9, R10 ;  /* 0x00000009060a7224 */ /* 0x000fe400078e020a */
[----:B------:R-:W-:Y:S02]  /*4530*/  IMAD R11, R2, R3, R11 ;  /* 0x00000003020b7224 */ /* 0x000fe400078e020b */
[----:B------:R-:W-:Y:S02]  /*4540*/  IMAD R10, R8, R6, R10 ;  /* 0x00000006080a7224 */ /* 0x000fe400078e020a */
.L_x_86:
[----:B------:R-:W-:Y:S05]  /*4550*/  BRA.U UP1, `(.L_x_87) ;  /* 0x0000000101107547 */ /* 0x000fea000b800000 */
[----:B------:R-:W-:Y:S04]  /*4560*/  MOV R2, UR6 ;  /* 0x0000000600027c02 */ /* 0x000fe80008000f00 */
[----:B------:R-:W-:Y:S04]  /*4570*/  SHF.L.U32 R2, R2, 0x1f, RZ ;  /* 0x0000001f02027819 */ /* 0x000fe800000006ff */
[----:B------:R-:W2:Y:S02]  /*4580*/  SYNCS.PHASECHK.TRANS64.TRYWAIT P0, [UR7+0x78], R2 ;  /* 0x00007802ff0075a7 */ /* 0x000ea40008001107 */
[----:B--2---:R-:W-:Y:S05]  /*4590*/  @!P0 BRA `(.L_x_88) ;  /* 0x0000005800948947 */ /* 0x004fea0003800000 */
.L_x_87:
[----:B------:R-:W-:Y:S02]  /*45a0*/  R2UR UR42, R15 ;  /* 0x000000000f2a72ca */ /* 0x000fe400000e0000 */
[----:B------:R-:W-:Y:S02]  /*45b0*/  R2UR UR43, R14 ;  /* 0x000000000e2b72ca */ /* 0x000fe400000e0000 */
[----:B------:R-:W-:Y:S02]  /*45c0*/  ISETP.NE.U32.AND P2, PT, RZ, UR4, PT ;  /* 0x00000004ff007c0c */ /* 0x000fe4000bf45070 */
[----:B------:R-:W-:Y:S02]  /*45d0*/  SHF.L.U32 R14, R29, 0x1f, RZ ;  /* 0x0000001f1d0e7819 */ /* 0x000fe400000006ff */
[----:B------:R-:W-:Y:S05]  /*45e0*/  ISETP.NE.AND.EX P2, PT, RZ, UR5, PT, P2 ;  /* 0x00000005ff007c0c */ /* 0x000fea000bf45320 */
[----:B------:R-:W-:Y:S02]  /*45f0*/  USHF.L.U32 UR42, UR42, 0x8, URZ ;  /* 0x000000082a2a7899 */ /* 0x000fe400080006ff */
[----:B------:R-:W-:Y:S01]  /*4600*/  USHF.L.U32 UR43, UR43, 0x6, URZ ;  /* 0x000000062b2b7899 */ /* 0x000fe200080006ff */
[----:B------:R-:W-:Y:S11]  /*4610*/  BRA.U !UP4, `(.L_x_89) ;  /* 0x000000010c347547 */ /* 0x000ff6000b800000 */
[----:B------:R-:W-:Y:S01]  /*4620*/  UPLOP3.LUT UP0, UPT, UPT, UPT, UP3, 0x80, 0x8 ;  /* 0x000000000008789c */ /* 0x000fe20003f0f030 */
[----:B--2---:R-:W-:Y:S02]  /*4630*/  HFMA2 R0, -RZ, RZ, 0, 5.9604644775390625e-08 ;  /* 0x00000001ff007431 */ /* 0x004fe400000001ff */
[----:B------:R-:W-:Y:S03]  /*4640*/  IMAD.MOV.U32 R96, RZ, RZ, 0x1 ;  /* 0x00000001ff607424 */ /* 0x000fe600078e00ff */
[----:B------:R-:W-:Y:S05]  /*4650*/  PLOP3.LUT P0, PT, PT, PT, UP0, 0x80, 0x8 ;  /* 0x000000000008781c */ /* 0x000fea0003f0f008 */
[----:B------:R-:W2:Y:S01]  /*4660*/  @UP0 LDCU.64 UR10, c[0x0][0x888] ;  /* 0x00011100ff0a07ac */ /* 0x000ea20008000a00 */
[----:B------:R-:W-:Y:S07]  /*4670*/  @UP0 UIMAD UR8, UR36, UR4, URZ ;  /* 0x00000004240802a4 */ /* 0x000fee000f8e02ff */
[----:B------:R-:W-:Y:S01]  /*4680*/  @!P0 PRMT R96, R0, 0x7610, R96 ;  /* 0x0000761000608816 */ /* 0x000fe20000000060 */
[----:B--2---:R-:W-:Y:S03]  /*4690*/  @UP0 UIMAD.WIDE UR10, UR8, 0x4, UR10 ;  /* 0x00000004080a08a5 */ /* 0x004fe6000f8e020a */
[----:B------:R-:W2:Y:S03]  /*46a0*/  @!UP0 LDCU UR8, c[0x0][0x880] ;  /* 0x00011000ff0887ac */ /* 0x000ea60008000800 */
[----:B------:R-:W-:Y:S01]  /*46b0*/  IMAD.U32 R8, RZ, RZ, UR10 ;  /* 0x0000000aff087e24 */ /* 0x000fe2000f8e00ff */
[----:B------:R-:W-:Y:S05]  /*46c0*/  MOV R9, UR11 ;  /* 0x0000000b00097c02 */ /* 0x000fea0008000f00 */
[----:B-----5:R4:W5:Y:S02]  /*46d0*/  @P0 LDG.E R49, desc[UR46][R8.64] ;  /* 0x0000002e08310981 */ /* 0x020964000c1e1900 */
[----:B--2-4-:R-:W-:Y:S07]  /*46e0*/  @!P0 IMAD.U32 R49, RZ, RZ, UR8 ;  /* 0x00000008ff318e24 */ /* 0x014fee000f8e00ff */
.L_x_89:
[----:B-----5:R-:W-:Y:S01]  /*46f0*/  @!P2 FSETP.EQ.AND P0, PT, R49, RZ, PT ;  /* 0x000000ff3100a20b */ /* 0x020fe20003f02000 */
[----:B------:R-:W-:Y:S01]  /*4700*/  @!UPT UIADD3 URZ, UPT, UPT, URZ, URZ, URZ ;  /* 0x000000fffffff290 */ /* 0x000fe2000fffe0ff */
[----:B------:R-:W-:Y:S11]  /*4710*/  @!P2 BRA `(.L_x_90) ;  /* 0x000000000014a947 */ /* 0x000ff60003800000 */
[----:B------:R-:W-:Y:S02]  /*4720*/  LOP3.LUT P2, RZ, R96, 0xff, RZ, 0xc0, !PT ;  /* 0x000000ff60ff7812 */ /* 0x000fe4000784c0ff */
[----:B------:R-:W-:Y:S04]  /*4730*/  PLOP3.LUT P0, PT, PT, PT, UP0, 0x80, 0x8 ;  /* 0x000000000008781c */ /* 0x000fe80003f0f008 */
[----:B------:R-:W-:Y:S07]  /*4740*/  PLOP3.LUT P0, PT, P0, PT, PT, 0x8, 0x80 ;  /* 0x000000000080781c */ /* 0x000fee000070e170 */
[----:B------:R-:W-:Y:S11]  /*4750*/  @P2 FSETP.EQ.AND P0, PT, R49, RZ, PT ;  /* 0x000000ff3100220b */ /* 0x000ff60003f02000 */
[----:B------:R-:W-:Y:S02]  /*4760*/  @!UPT UIADD3 URZ, UPT, UPT, URZ, URZ, URZ ;  /* 0x000000fffffff290 */ /* 0x000fe4000fffe0ff */
.L_x_90:
[----:B------:R-:W4:Y:S01]  /*4770*/  SYNCS.PHASECHK.TRANS64.TRYWAIT P2, [UR7+0x50], R14 ;  /* 0x0000500eff0075a7 */ /* 0x000f220008041107 */
[----:B------:R-:W-:Y:S04]  /*4780*/  ELECT P4, URZ, PT ;  /* 0x0000000000ff782f */ /* 0x000fe80003880000 */
[----:B------:R-:W-:Y:S11]  /*4790*/  PLOP3.LUT P4, PT, P0, P4, PT, 0xf2, 0x2f ;  /* 0x00000000002f781c */ /* 0x000ff60000789e72 */
[----:B------:R-:W-:Y:S02]  /*47a0*/  @!UPT UIADD3 URZ, UPT, UPT, URZ, URZ, URZ ;  /* 0x000000fffffff290 */ /* 0x000fe4000fffe0ff */
[----:B-1----:R-:W-:Y:S05]  /*47b0*/  @!P4 IADD3 R8, P0, PT, R30, 0x580, RZ ;  /* 0x000005801e08c810 */ /* 0x002fea0007f1e0ff */
[----:B--2---:R-:W-:Y:S01]  /*47c0*/  @!P4 IMAD.X R2, RZ, RZ, R31, P0 ;  /* 0x000000ffff02c224 */ /* 0x004fe200000e061f */
[----:B----4-:R-:W-:Y:S07]  /*47d0*/  @!P2 BRA `(.L_x_91) ;  /* 0x00000058001ca947 */ /* 0x010fee0003800000 */
.L_x_173:
[----:B------:R-:W-:Y:S01]  /*47e0*/  @!P4 R2UR UR9, R8 ;  /* 0x000000000809c2ca */ /* 0x000fe200000e0000 */
[----:B------:R-:W-:Y:S01]  /*47f0*/  VOTEU.ALL UP1, P4 ;  /* 0x0000000000ff7886 */ /* 0x000fe20002020000 */
[----:B------:R-:W-:Y:S01]  /*4800*/  @!P4 R2UR UR8, R2 ;  /* 0x000000000208c2ca */ /* 0x000fe200000e0000 */
[----:B------:R-:W-:Y:S01]  /*4810*/  VOTEU.ALL UP2, P4 ;  /* 0x0000000000ff7886 */ /* 0x000fe20002040000 */
[----:B------:R-:W-:Y:S01]  /*4820*/  UMOV UR16, 0x0 ;  /* 0x0000000000107882 */ /* 0x000fe20000000000 */
[----:B------:R-:W-:Y:S01]  /*4830*/  UMOV UR17, 0x10000000 ;  /* 0x1000000000117882 */ /* 0x000fe20000000000 */
[----:B------:R-:W-:Y:S01]  /*4840*/  @!UP1 UIADD3 UR40, UPT, UPT, UR7, 0x200, URZ ;  /* 0x0000020007289890 */ /* 0x000fe2000fffe0ff */
[----:B-1----:R-:W-:Y:S01]  /*4850*/  @!P4 IMAD.MOV.U32 R0, RZ, RZ, 0x1000 ;  /* 0x00001000ff00c424 */ /* 0x002fe200078e00ff */
[----:B------:R-:W-:Y:S01]  /*4860*/  UMOV UR44, UR36 ;  /* 0x00000024002c7c82 */ /* 0x000fe20008000000 */
[----:B------:R-:W-:Y:S01]  /*4870*/  @!UP1 UIADD3 UR10, UPT, UPT, UR42, 0x80, URZ ;  /* 0x000000802a0a9890 */ /* 0x000fe2000fffe0ff */
[----:B------:R-:W-:Y:S01]  /*4880*/  UMOV UR11, UR43 ;  /* 0x0000002b000b7c82 */ /* 0x000fe20008000000 */
[----:B------:R-:W-:Y:S02]  /*4890*/  UMOV UR12, UR36 ;  /* 0x00000024000c7c82 */ /* 0x000fe40008000000 */
[----:B------:R-:W-:Y:S01]  /*48a0*/  IMAD.U32 R8, RZ, RZ, UR9 ;  /* 0x00000009ff087e24 */ /* 0x000fe2000f8e00ff */
[----:B------:R-:W-:Y:S01]  /*48b0*/  UMOV UR9, UR41 ;  /* 0x0000002900097c82 */ /* 0x000fe20008000000 */
[----:B------:R-:W-:Y:S01]  /*48c0*/  IMAD.U32 R9, RZ, RZ, UR8 ;  /* 0x00000008ff097e24 */ /* 0x000fe2000f8e00ff */
[----:B------:R-:W-:Y:S02]  /*48d0*/  @!UP1 UIADD3 UR8, UPT, UPT, UR7, 0xa00, URZ ;  /* 0x00000a0007089890 */ /* 0x000fe4000fffe0ff */
[----:B------:R-:W-:Y:S01]  /*48e0*/  @!P4 R2UR UR18, R8 ;  /* 0x000000000812c2ca */ /* 0x000fe200000e0000 */
[----:B------:R-:W-:Y:S01]  /*48f0*/  VOTEU.ALL UP1, P4 ;  /* 0x0000000000ff7886 */ /* 0x000fe20002020000 */
[----:B------:R-:W-:Y:S01]  /*4900*/  @!P4 R2UR UR19, R9 ;  /* 0x000000000913c2ca */ /* 0x000fe200000e0000 */
[----:B------:R-:W-:Y:S01]  /*4910*/  UPRMT UR14, UR37, 0x654, UR41 ;  /* 0x00000654250e7896 */ /* 0x000fe20008000029 */
[----:B------:R-:W-:Y:S05]  /*4920*/  @!P4 IADD3 R8, P0, PT, R30, 0x580, RZ ;  /* 0x000005801e08c810 */ /* 0x000fea0007f1e0ff */
[----:B------:R-:W-:Y:S06]  /*4930*/  @!P4 IMAD.X R2, RZ, RZ, R31, P0 ;  /* 0x000000ffff02c224 */ /* 0x000fec00000e061f */
[----:B------:R1:W-:Y:S01]  /*4940*/  @!UP2 UTMALDG.3D [UR40], [UR18], desc[UR16] ;  /* 0x000010281200a5b4 */ /* 0x0003e20008011000 */
[----:B------:R1:W-:Y:S01]  /*4950*/  @!UP1 UTMALDG.3D [UR8], [UR18], desc[UR16] ;  /* 0x00001008120095b4 */ /* 0x0003e20008011000 */
[----:B------:R1:W-:Y:S01]  /*4960*/  @!P4 SYNCS.ARRIVE.TRANS64.RED.A0TR RZ, [UR7+0x30], R0 ;  /* 0x00003000ffffc9a7 */ /* 0x0003e20008300407 */
[----:B------:R-:W-:Y:S01]  /*4970*/  SYNCS.ARRIVE.TRANS64.RED.A1T0 RZ, [UR14], RZ ;  /* 0x000000ffffff79a7 */ /* 0x000fe2000810040e */
[----:B------:R-:W2:Y:S02]  /*4980*/  SYNCS.PHASECHK.TRANS64.TRYWAIT P2, [UR7+0x58], R14 ;  /* 0x0000580eff0075a7 */ /* 0x000ea40008041107 */
[----:B-12---:R-:W-:Y:S05]  /*4990*/  @!P2 BRA `(.L_x_92) ;  /* 0x0000005400c4a947 */ /* 0x006fea0003800000 */
.L_x_175:
        /* <DEDUP_REMOVED lines=8> */
[----:B------:R-:W-:Y:S01]  /*4a20*/  @!UP1 UIADD3 UR32, UPT, UPT, UR7, 0x1200, URZ ;  /* 0x0000120007209890 */ /* 0x000fe2000fffe0ff */
[----:B------:R-:W-:Y:S01]  /*4a30*/  UMOV UR35, UR43 ;  /* 0x0000002b00237c82 */ /* 0x000fe20008000000 */
[----:B------:R-:W-:Y:S03]  /*4a40*/  @!UP1 UIADD3 UR10, UPT, UPT, UR42, 0xa0, URZ ;  /* 0x000000a02a0a9890 */ /* 0x000fe6000fffe0ff */
[----:B------:R-:W-:Y:S01]  /*4a50*/  IMAD.U32 R8, RZ, RZ, UR9 ;  /* 0x00000009ff087e24 */ /* 0x000fe2000f8e00ff */
[----:B------:R-:W-:Y:S01]  /*4a60*/  UMOV UR9, UR33 ;  /* 0x0000002100097c82 */ /* 0x000fe20008000000 */
[----:B------:R-:W-:Y:S01]  /*4a70*/  IMAD.U32 R9, RZ, RZ, UR8 ;  /* 0x00000008ff097e24 */ /* 0x000fe2000f8e00ff */
[----:B------:R-:W-:Y:S02]  /*4a80*/  @!UP1 UIADD3 UR8, UPT, UPT, UR7, 0x1a00, URZ ;  /* 0x00001a0007089890 */ /* 0x000fe4000fffe0ff */
[----:B------:R-:W-:Y:S01]  /*4a90*/  @!P4 R2UR UR18, R8 ;  /* 0x000000000812c2ca */ /* 0x000fe200000e0000 */
[----:B------:R-:W-:Y:S01]  /*4aa0*/  VOTEU.ALL UP1, P4 ;  /* 0x0000000000ff7886 */ /* 0x000fe20002020000 */
[----:B------:R-:W-:Y:S01]  /*4ab0*/  @!P4 R2UR UR19, R9 ;  /* 0x000000000913c2ca */ /* 0x000fe200000e0000 */
[----:B------:R-:W-:Y:S01]  /*4ac0*/  UMOV UR11, UR43 ;  /* 0x0000002b000b7c82 */ /* 0x000fe20008000000 */
[----:B------:R-:W-:Y:S01]  /*4ad0*/  UMOV UR12, UR36 ;  /* 0x00000024000c7c82 */ /* 0x000fe20008000000 */
[----:B------:R-:W-:Y:S01]  /*4ae0*/  UPRMT UR14, UR37, 0x654, UR33 ;  /* 0x00000654250e7896 */ /* 0x000fe20008000021 */
[----:B------:R-:W-:Y:S05]  /*4af0*/  @!P4 IADD3 R8, P0, PT, R30, 0x580, RZ ;  /* 0x000005801e08c810 */ /* 0x000fea0007f1e0ff */
[----:B------:R-:W-:Y:S04]  /*4b00*/  @!P4 IMAD.X R2, RZ, RZ, R31, P0 ;  /* 0x000000ffff02c224 */ /* 0x000fe800000e061f */
[----:B------:R1:W-:Y:S01]  /*4b10*/  @!UP2 UTMALDG.3D [UR32], [UR18], desc[UR16] ;  /* 0x000010201200a5b4 */ /* 0x0003e20008011000 */
[----:B------:R1:W-:Y:S01]  /*4b20*/  @!UP1 UTMALDG.3D [UR8], [UR18], desc[UR16] ;  /* 0x00001008120095b4 */ /* 0x0003e20008011000 */
[----:B------:R1:W-:Y:S01]  /*4b30*/  @!P4 SYNCS.ARRIVE.TRANS64.RED.A0TR RZ, [UR7+0x38], R0 ;  /* 0x00003800ffffc9a7 */ /* 0x0003e20008300407 */
[----:B------:R-:W-:Y:S01]  /*4b40*/  SYNCS.ARRIVE.TRANS64.RED.A1T0 RZ, [UR14], RZ ;  /* 0x000000ffffff79a7 */ /* 0x000fe2000810040e */
[----:B------:R-:W2:Y:S02]  /*4b50*/  SYNCS.PHASECHK.TRANS64.TRYWAIT P2, [UR7+0x60], R14 ;  /* 0x0000600eff0075a7 */ /* 0x000ea40008041107 */
[----:B-12---:R-:W-:Y:S05]  /*4b60*/  @!P2 BRA `(.L_x_93) ;  /* 0x000000540068a947 */ /* 0x006fea0003800000 */
.L_x_177:
[----:B------:R-:W2:Y:S01]  /*4b70*/  LDC.64 R12, c[0x0][0xb18] ;  /* 0x0002c600ff0c7b82 */ /* 0x000ea20000000a00 */
[----:B------:R-:W-:Y:S01]  /*4b80*/  @!P4 R2UR UR8, R2 ;  /* 0x000000000208c2ca */ /* 0x000fe200000e0000 */
[----:B------:R-:W-:Y:S01]  /*4b90*/  VOTEU.ALL UP1, P4 ;  /* 0x0000000000ff7886 */ /* 0x000fe20002020000 */
[----:B------:R-:W-:Y:S01]  /*4ba0*/  @!P4 R2UR UR9, R8 ;  /* 0x000000000809c2ca */ /* 0x000fe200000e0000 */
[----:B------:R-:W-:Y:S01]  /*4bb0*/  VOTEU.ALL UP2, P4 ;  /* 0x0000000000ff7886 */ /* 0x000fe20002040000 */
[----:B------:R-:W-:Y:S03]  /*4bc0*/  UMOV UR16, 0x0 ;  /* 0x0000000000107882 */ /* 0x000fe60000000000 */
[----:B------:R-:W4:Y:S01]  /*4bd0*/  @!P1 LDC R2, c[0x0][0xb0c] ;  /* 0x0002c300ff029b82 */ /* 0x000f220000000800 */
[----:B------:R-:W-:Y:S01]  /*4be0*/  @!UP1 UIADD3 UR26, UPT, UPT, UR42, 0x40, URZ ;  /* 0x000000402a1a9890 */ /* 0x000fe2000fffe0ff */
[----:B-1----:R-:W-:Y:S01]  /*4bf0*/  @!P4 IMAD.MOV.U32 R0, RZ, RZ, 0x1000 ;  /* 0x00001000ff00c424 */ /* 0x002fe200078e00ff */
[----:B------:R-:W-:Y:S01]  /*4c00*/  @!UP1 UIADD3 UR24, UPT, UPT, UR7, 0x2200, URZ ;  /* 0x0000220007189890 */ /* 0x000fe2000fffe0ff */
[----:B------:R-:W-:Y:S01]  /*4c10*/  @P3 SHF.R.U32.HI R26, RZ, 0x10, R21 ;  /* 0x00000010ff1a3819 */ /* 0x000fe20000011615 */
[----:B------:R-:W-:Y:S01]  /*4c20*/  UMOV UR17, 0x10000000 ;  /* 0x1000000000117882 */ /* 0x000fe20000000000 */
[----:B------:R-:W-:Y:S01]  /*4c30*/  UMOV UR27, UR43 ;  /* 0x0000002b001b7c82 */ /* 0x000fe20008000000 */
[----:B------:R-:W-:Y:S01]  /*4c40*/  UMOV UR28, UR36 ;  /* 0x00000024001c7c82 */ /* 0x000fe20008000000 */
[----:B------:R-:W-:Y:S01]  /*4c50*/  IMAD.U32 R9, RZ, RZ, UR8 ;  /* 0x00000008ff097e24 */ /* 0x000fe2000f8e00ff */
[----:B------:R-:W-:Y:S01]  /*4c60*/  @!UP1 UIADD3 UR10, UPT, UPT, UR42, 0xc0, URZ ;  /* 0x000000c02a0a9890 */ /* 0x000fe2000fffe0ff */
[----:B------:R-:W-:Y:S01]  /*4c70*/  IMAD.U32 R8, RZ, RZ, UR9 ;  /* 0x00000009ff087e24 */ /* 0x000fe2000f8e00ff */
[----:B------:R-:W-:Y:S01]  /*4c80*/  @!UP1 UIADD3 UR8, UPT, UPT, UR7, 0x2a00, URZ ;  /* 0x00002a0007089890 */ /* 0x000fe2000fffe0ff */
[----:B------:R-:W-:Y:S01]  /*4c90*/  VIADD R28, R28, 0x1 ;  /* 0x000000011c1c7836 */ /* 0x000fe20000000000 */
[----:B------:R-:W-:Y:S01]  /*4ca0*/  @!P4 R2UR UR19, R9 ;  /* 0x000000000913c2ca */ /* 0x000fe200000e0000 */
[----:B------:R-:W-:Y:S01]  /*4cb0*/  VOTEU.ALL UP1, P4 ;  /* 0x0000000000ff7886 */ /* 0x000fe20002020000 */
[----:B------:R-:W-:Y:S01]  /*4cc0*/  @!P4 R2UR UR18, R8 ;  /* 0x000000000812c2ca */ /* 0x000fe200000e0000 */
[----:B------:R-:W-:Y:S01]  /*4cd0*/  UMOV UR9, UR25 ;  /* 0x0000001900097c82 */ /* 0x000fe20008000000 */
[----:B------:R-:W1:Y:S01]  /*4ce0*/  LDC.64 R8, c[0x0][0xb10] ;  /* 0x0002c400ff087b82 */ /* 0x000e620000000a00 */
[----:B------:R-:W-:Y:S01]  /*4cf0*/  UMOV UR11, UR43 ;  /* 0x0000002b000b7c82 */ /* 0x000fe20008000000 */
[----:B------:R-:W-:Y:S01]  /*4d00*/  UMOV UR12, UR36 ;  /* 0x00000024000c7c82 */ /* 0x000fe20008000000 */
[----:B------:R-:W-:Y:S08]  /*4d10*/  UPRMT UR14, UR37, 0x654, UR25 ;  /* 0x00000654250e7896 */ /* 0x000ff00008000019 */
[----:B------:R1:W-:Y:S01]  /*4d20*/  @!UP2 UTMALDG.3D [UR24], [UR18], desc[UR16] ;  /* 0x000010181200a5b4 */ /* 0x0003e20008011000 */
[----:B------:R1:W-:Y:S01]  /*4d30*/  @!UP1 UTMALDG.3D [UR8], [UR18], desc[UR16] ;  /* 0x00001008120095b4 */ /* 0x0003e20008011000 */
[----:B------:R5:W-:Y:S01]  /*4d40*/  @!P4 SYNCS.ARRIVE.TRANS64.RED.A0TR RZ, [UR7+0x40], R0 ;  /* 0x00004000ffffc9a7 */ /* 0x000be20008300407 */
[C---:B-1----:R-:W-:Y:S01]  /*4d50*/  @!P1 IMAD.HI.U32 R8, R11.reuse, R8, RZ ;  /* 0x000000080b089227 */ /* 0x042fe200078e00ff */
[----:B--2---:R-:W-:Y:S02]  /*4d60*/  @!P1 ISETP.NE.AND P0, PT, R12, 0x1, PT ;  /* 0x000000010c00980c */ /* 0x004fe40003f05270 */
[----:B----4-:R-:W-:Y:S01]  /*4d70*/  @!P1 ISETP.NE.AND P2, PT, R2, 0x1, PT ;  /* 0x000000010200980c */ /* 0x010fe20003f45270 */
[C---:B------:R-:W-:Y:S01]  /*4d80*/  @!P1 IMAD.HI.U32 R13, R10.reuse, R13, RZ ;  /* 0x0000000d0a0d9227 */ /* 0x040fe200078e00ff */
[----:B------:R-:W-:Y:S04]  /*4d90*/  @!P1 SHF.R.U32.HI R8, RZ, R9, R8 ;  /* 0x00000009ff089219 */ /* 0x000fe80000011608 */
[----:B------:R-:W-:Y:S01]  /*4da0*/  @!P1 SEL R8, R11, R8, !P2 ;  /* 0x000000080b089207 */ /* 0x000fe20005000000 */
[----:B------:R-:W-:Y:S01]  /*4db0*/  SYNCS.ARRIVE.TRANS64.RED.A1T0 RZ, [UR14], RZ ;  /* 0x000000ffffff79a7 */ /* 0x000fe2000810040e */
[----:B------:R-:W1:Y:S01]  /*4dc0*/  SYNCS.PHASECHK.TRANS64.TRYWAIT P5, [UR7+0x68], R14 ;  /* 0x0000680eff0075a7 */ /* 0x000e6200080a1107 */
[----:B-----5:R-:W2:Y:S02]  /*4dd0*/  @!P1 LDC R0, c[0x0][0xb20] ;  /* 0x0002c800ff009b82 */ /* 0x020ea40000000800 */
[----:B--2---:R-:W-:Y:S04]  /*4de0*/  @!P1 SHF.R.U32.HI R0, RZ, R0, R13 ;  /* 0x00000000ff009219 */ /* 0x004fe8000001160d */
[----:B------:R-:W-:Y:S05]  /*4df0*/  @!P1 SEL R9, R10, R0, !P0 ;  /* 0x000000000a099207 */ /* 0x000fea0004000000 */
[----:B------:R-:W-:Y:S02]  /*4e00*/  @!P1 IMAD.IADD R0, R9, 0x1, -R8 ;  /* 0x0000000109009824 */ /* 0x000fe400078e0a08 */
[----:B------:R-:W-:Y:S02]  /*4e10*/  @!P1 IMAD.IADD R8, R8, 0x1, -R9 ;  /* 0x0000000108089824 */ /* 0x000fe400078e0a09 */
[----:B------:R-:W-:Y:S02]  /*4e20*/  @!P1 IMAD R11, R0, R2, R11 ;  /* 0x00000002000b9224 */ /* 0x000fe400078e020b */
[----:B------:R-:W-:Y:S01]  /*4e30*/  @!P1 IMAD R10, R8, R12, R10 ;  /* 0x0000000c080a9224 */ /* 0x000fe200078e020a */
[----:B-1----:R-:W-:Y:S06]  /*4e40*/  @!P5 BRA `(.L_x_94) ;  /* 0x0000005000c8d947 */ /* 0x002fec0003800000 */
.L_x_179:
[----:B------:R-:W-:Y:S01]  /*4e50*/  @!P4 IADD3 R2, P0, PT, R30, 0x580, RZ ;  /* 0x000005801e02c810 */ /* 0x000fe20007f1e0ff */
[----:B------:R-:W-:Y:S01]  /*4e60*/  VOTEU.ALL UP1, P4 ;  /* 0x0000000000ff7886 */ /* 0x000fe20002020000 */
[----:B------:R-:W-:Y:S01]  /*4e70*/  VOTEU.ALL UP2, P4 ;  /* 0x0000000000ff7886 */ /* 0x000fe20002040000 */
[----:B------:R-:W-:Y:S01]  /*4e80*/  UMOV UR14, 0x0 ;  /* 0x00000000000e7882 */ /* 0x000fe20000000000 */
[----:B------:R-:W-:Y:S01]  /*4e90*/  @!P4 R2UR UR9, R2 ;  /* 0x000000000209c2ca */ /* 0x000fe200000e0000 */
[----:B-1----:R-:W-:Y:S01]  /*4ea0*/  @!P4 IMAD.X R0, RZ, RZ, R31, P0 ;  /* 0x000000ffff00c224 */ /* 0x002fe200000e061f */
[----:B------:R-:W-:Y:S01]  /*4eb0*/  @!UP1 UIADD3 UR17, UPT, UPT, UR7, 0x48, URZ ;  /* 0x0000004807119890 */ /* 0x000fe2000fffe0ff */
[----:B------:R-:W-:Y:S01]  /*4ec0*/  ISETP.NE.AND P0, PT, R28, 0x2, PT ;  /* 0x000000021c00780c */ /* 0x000fe20003f05270 */
[----:B------:R-:W-:Y:S01]  /*4ed0*/  @!UP1 UIADD3 UR18, UPT, UPT, UR42, 0x60, URZ ;  /* 0x000000602a129890 */ /* 0x000fe2000fffe0ff */
[----:B------:R-:W-:Y:S01]  /*4ee0*/  LOP3.LUT R29, R29, 0x1, RZ, 0x3c, !PT ;  /* 0x000000011d1d7812 */ /* 0x000fe200078e3cff */
[----:B------:R-:W-:Y:S01]  /*4ef0*/  @!UP1 UIADD3 UR16, UPT, UPT, UR7, 0x3200, URZ ;  /* 0x0000320007109890 */ /* 0x000fe2000fffe0ff */
[----:B------:R-:W-:Y:S01]  /*4f00*/  @!P4 R2UR UR8, R0 ;  /* 0x000000000008c2ca */ /* 0x000fe200000e0000 */
[----:B------:R-:W-:Y:S01]  /*4f10*/  UMOV UR15, 0x10000000 ;  /* 0x10000000000f7882 */ /* 0x000fe20000000000 */
[----:B------:R-:W-:Y:S01]  /*4f20*/  UMOV UR19, UR43 ;  /* 0x0000002b00137c82 */ /* 0x000fe20008000000 */
[----:B------:R-:W-:Y:S01]  /*4f30*/  UMOV UR20, UR36 ;  /* 0x0000002400147c82 */ /* 0x000fe20008000000 */
[----:B------:R-:W-:Y:S01]  /*4f40*/  @!UP1 UIADD3 UR10, UPT, UPT, UR42, 0xe0, URZ ;  /* 0x000000e02a0a9890 */ /* 0x000fe2000fffe0ff */
[----:B------:R-:W-:Y:S01]  /*4f50*/  SEL R0, RZ, 0x1, P0 ;  /* 0x00000001ff007807 */ /* 0x000fe20000000000 */
[----:B------:R-:W-:Y:S01]  /*4f60*/  IMAD.U32 R8, RZ, RZ, UR9 ;  /* 0x00000009ff087e24 */ /* 0x000fe2000f8e00ff */
[----:B------:R-:W-:Y:S01]  /*4f70*/  UMOV UR11, UR43 ;  /* 0x0000002b000b7c82 */ /* 0x000fe20008000000 */
[----:B------:R-:W-:Y:S01]  /*4f80*/  UMOV UR12, UR36 ;  /* 0x00000024000c7c82 */ /* 0x000fe20008000000 */
[----:B------:R-:W-:Y:S01]  /*4f90*/  UMOV UR9, UR17 ;  /* 0x0000001100097c82 */ /* 0x000fe20008000000 */
[----:B------:R-:W-:Y:S01]  /*4fa0*/  @P3 R2UR UR36, R26 ;  /* 0x000000001a2432ca */ /* 0x000fe200000e0000 */
[----:B------:R-:W-:Y:S01]  /*4fb0*/  IMAD.IADD R15, R10, 0x1, R94 ;  /* 0x000000010a0f7824 */ /* 0x000fe200078e025e */
[----:B------:R-:W-:Y:S01]  /*4fc0*/  @!P4 R2UR UR22, R8 ;  /* 0x000000000816c2ca */ /* 0x000fe200000e0000 */
[----:B------:R-:W-:Y:S01]  /*4fd0*/  IMAD.U32 R9, RZ, RZ, UR8 ;  /* 0x00000008ff097e24 */ /* 0x000fe2000f8e00ff */
[----:B------:R-:W-:Y:S01]  /*4fe0*/  @!UP1 UIADD3 UR8, UPT, UPT, UR7, 0x3a00, URZ ;  /* 0x00003a0007089890 */ /* 0x000fe2000fffe0ff */
[----:B------:R-:W-:Y:S01]  /*4ff0*/  LOP3.LUT R27, R27, R0, RZ, 0x3c, !PT ;  /* 0x000000001b1b7212 */ /* 0x000fe200078e3cff */
[----:B------:R-:W-:Y:S01]  /*5000*/  VOTEU.ALL UP1, P4 ;  /* 0x0000000000ff7886 */ /* 0x000fe20002020000 */
[----:B------:R-:W-:Y:S01]  /*5010*/  IMAD.IADD R14, R11, 0x1, R95 ;  /* 0x000000010b0e7824 */ /* 0x000fe200078e025f */
[----:B------:R-:W-:Y:S02]  /*5020*/  @!P4 R2UR UR23, R9 ;  /* 0x000000000917c2ca */ /* 0x000fe400000e0000 */
[----:B------:R-:W-:Y:S11]  /*5030*/  SEL R28, R28, RZ, P0 ;  /* 0x000000ff1c1c7207 */ /* 0x000ff60000000000 */
[----:B------:R2:W-:Y:S01]  /*5040*/  @!UP2 UTMALDG.3D [UR16], [UR22], desc[UR14] ;  /* 0x00000e101600a5b4 */ /* 0x0005e20008011000 */
[----:B------:R2:W-:Y:S01]  /*5050*/  @!UP1 UTMALDG.3D [UR8], [UR22], desc[UR14] ;  /* 0x00000e08160095b4 */ /* 0x0005e20008011000 */
[----:B------:R2:W-:Y:S01]  /*5060*/  @!P4 SYNCS.ARRIVE.TRANS64.RED.A0TR RZ, [UR7+0x48], R25 ;  /* 0x00004819ffffc9a7 */ /* 0x0005e20008300407 */
[----:B------:R-:W-:Y:S01]  /*5070*/  UPLOP3.LUT UP1, UPT, UPT, UPT, UPT, 0x80, 0x8 ;  /* 0x000000000008789c */ /* 0x000fe20003f2f070 */
[----:B------:R-:W-:Y:S01]  /*5080*/  SYNCS.ARRIVE.TRANS64.RED.A1T0 RZ, [UR13], RZ ;  /* 0x000000ffffff79a7 */ /* 0x000fe2000810040d */
[----:B------:R-:W-:Y:S09]  /*5090*/  @P3 BRA `(.L_x_95) ;  /* 0xfffffff000343947 */ /* 0x000ff2000383ffff */
[----:B------:R-:W-:-:S04]  /*50a0*/  SHF.L.U32 R2, R29, 0x1f, RZ ;  /* 0x0000001f1d027819 */ /* 0x000fc800000006ff */
[----:B------:R-:W1:Y:S02]  /*50b0*/  SYNCS.PHASECHK.TRANS64.TRYWAIT P0, [UR7+0x50], R2 ;  /* 0x00005002ff0075a7 */ /* 0x000e640008001107 */
[----:B-1----:R-:W-:Y:S05]  /*50c0*/  @!P0 BRA `(.L_x_96) ;  /* 0x0000005000408947 */ /* 0x002fea0003800000 */
.L_x_181:
[----:B------:R-:W4:Y:S02]  /*50d0*/  SYNCS.PHASECHK.TRANS64.TRYWAIT P0, [UR7+0x58], R2 ;  /* 0x00005802ff0075a7 */ /* 0x000f240008001107 */
[----:B----4-:R-:W-:Y:S05]  /*50e0*/  @!P0 BRA `(.L_x_97) ;  /* 0x0000005000508947 */ /* 0x010fea0003800000 */
.L_x_183:
[----:B------:R-:W4:Y:S02]  /*50f0*/  SYNCS.PHASECHK.TRANS64.TRYWAIT P0, [UR7+0x60], R2 ;  /* 0x00006002ff0075a7 */ /* 0x000f240008001107 */
[----:B----4-:R-:W-:Y:S05]  /*5100*/  @!P0 BRA `(.L_x_98) ;  /* 0x0000005000608947 */ /* 0x010fea0003800000 */
.L_x_185:
[----:B-1----:R-:W-:-:S07]  /*5110*/  MOV R0, UR7 ;  /* 0x0000000700007c02 */ /* 0x002fce0008000f00 */
.L_x_99:
[----:B-1----:R-:W-:-:S04]  /*5120*/  SHF.L.U32 R2, R29, 0x1f, RZ ;  /* 0x0000001f1d027819 */ /* 0x002fc800000006ff */
[----:B------:R1:W4:Y:S03]  /*5130*/  SYNCS.PHASECHK.TRANS64.TRYWAIT P0, [R0+URZ+0x68], R2 ;  /* 0x00006802000075a7 */ /* 0x00032600080011ff */
[----:B----4-:R-:W-:Y:S05]  /*5140*/  @!P0 NANOSLEEP.SYNCS 0x989680 ;  /* 0x009896800000895d */ /* 0x010fea0003900000 */
[----:B------:R-:W4:Y:S02]  /*5150*/  @!P0 SYNCS.PHASECHK.TRANS64 P0, [R0+URZ+0x68], R2 ;  /* 0x00006802000085a7 */ /* 0x000f2400080010ff */
[----:B--2-4-:R-:W-:Y:S05]  /*5160*/  @P0 EXIT ;  /* 0x000000000000094d */ /* 0x014fea0003800000 */
[----:B------:R-:W-:Y:S05]  /*5170*/  BRA `(.L_x_99) ;  /* 0xfffffffc00e87947 */ /* 0x000fea000383ffff */
.L_x_84:
[----:B------:R-:W-:-:S06]  /*5180*/  UISETP.GE.AND UP1, UPT, UR10, 0x4, UPT ;  /* 0x000000040a00788c */ /* 0x000fcc000bf26270 */
[----:B------:R-:W-:-:S13]  /*5190*/  PLOP3.LUT P0, PT, PT, PT, UP1, 0x80, 0x8 ;  /* 0x000000000008781c */ /* 0x000fda0003f0f018 */
[----:B------:R-:W-:Y:S05]  /*51a0*/  @!P0 EXIT ;  /* 0x000000000000894d */ /* 0x000fea0003800000 */
[----:B------:R-:W-:Y:S01]  /*51b0*/  BAR.SYNC.DEFER_BLOCKING 0x6, 0xa0 ;  /* 0x0182800000007b1d */ /* 0x000fe20000010000 */
[C---:B------:R-:W-:Y:S01]  /*51c0*/  IMAD.SHL.U32 R101, R109.reuse, 0x20, RZ ;  /* 0x000000206d657824 */ /* 0x040fe200078e00ff */
[----:B------:R-:W-:Y:S01]  /*51d0*/  CS2R R106, SRZ ;  /* 0x00000000006a7805 */ /* 0x000fe2000001ff00 */
[C---:B------:R-:W-:Y:S01]  /*51e0*/  IMAD.SHL.U32 R2, R109.reuse, 0x4, RZ ;  /* 0x000000046d027824 */ /* 0x040fe200078e00ff */
[----:B------:R-:W-:Y:S01]  /*51f0*/  CS2R R104, SRZ ;  /* 0x0000000000687805 */ /* 0x000fe2000001ff00 */
[----:B------:R-:W-:Y:S01]  /*5200*/  IMAD.U32 R46, R109, 0x10000, RZ ;  /* 0x000100006d2e7824 */ /* 0x000fe200078e00ff */
[----:B------:R-:W-:Y:S02]  /*5210*/  UMOV UR49, 0x400 ;  /* 0x0000040000317882 */ /* 0x000fe40000000000 */
[----:B------:R-:W1:Y:S01]  /*5220*/  LDC R99, c[0x0][0x370] ;  /* 0x0000dc00ff637b82 */ /* 0x000e620000000800 */
[----:B------:R-:W-:Y:S01]  /*5230*/  ULEA UR49, UR37, UR49, 0x18 ;  /* 0x0000003125317291 */ /* 0x000fe2000f8ec0ff */
[C---:B------:R-:W-:Y:S01]  /*5240*/  LOP3.LUT R3, R101.reuse, 0x80, RZ, 0xc0, !PT ;  /* 0x0000008065037812 */ /* 0x040fe200078ec0ff */
[C---:B------:R-:W-:Y:S01]  /*5250*/  IMAD.SHL.U32 R4, R102.reuse, 0x400, RZ ;  /* 0x0000040066047824 */ /* 0x040fe200078e00ff */
[----:B------:R-:W-:Y:S01]  /*5260*/  LOP3.LUT R100, R101, 0xb60, RZ, 0xc0, !PT ;  /* 0x00000b6065647812 */ /* 0x000fe200078ec0ff */
[----:B------:R-:W-:Y:S01]  /*5270*/  UIADD3 UR4, UPT, UPT, UR49, 0x4200, URZ ;  /* 0x0000420031047890 */ /* 0x000fe2000fffe0ff */
[----:B------:R-:W-:Y:S01]  /*5280*/  LOP3.LUT R2, R3, 0x10, R2, 0xf8, !PT ;  /* 0x0000001003027812 */ /* 0x000fe200078ef802 */
[----:B------:R-:W-:Y:S01]  /*5290*/  IMAD.SHL.U32 R3, R102, 0x200000, RZ ;  /* 0x0020000066037824 */ /* 0x000fe200078e00ff */
[----:B------:R-:W2:Y:S01]  /*52a0*/  LDC R42, c[0x0][0xb0c] ;  /* 0x0002c300ff2a7b82 */ /* 0x000ea20000000800 */
[----:B------:R-:W-:Y:S01]  /*52b0*/  LOP3.LUT R100, R100, 0x400, R4, 0xf8, !PT ;  /* 0x0000040064647812 */ /* 0x000fe200078ef804 */
[----:B------:R-:W-:Y:S01]  /*52c0*/  IMAD.MOV.U32 R45, RZ, RZ, RZ ;  /* 0x000000ffff2d7224 */ /* 0x000fe200078e00ff */
[----:B------:R-:W-:Y:S01]  /*52d0*/  LOP3.LUT P0, RZ, R101, 0x80, RZ, 0xc0, !PT ;  /* 0x0000008065ff7812 */ /* 0x000fe2000780c0ff */
[----:B------:R-:W-:Y:S01]  /*52e0*/  IMAD.MOV.U32 R112, RZ, RZ, RZ ;  /* 0x000000ffff707224 */ /* 0x000fe200078e00ff */
[----:B------:R-:W-:Y:S01]  /*52f0*/  LOP3.LUT R3, R3, 0x200000, RZ, 0xc0, !PT ;  /* 0x0020000003037812 */ /* 0x000fe200078ec0ff */
[----:B------:R-:W-:Y:S01]  /*5300*/  IMAD.U32 R108, RZ, RZ, UR4 ;  /* 0x00000004ff6c7e24 */ /* 0x000fe2000f8e00ff */
[----:B------:R-:W-:Y:S01]  /*5310*/  LOP3.LUT R100, R100, R2, RZ, 0xfc, !PT ;  /* 0x0000000264647212 */ /* 0x000fe200078efcff */
[----:B------:R-:W3:Y:S01]  /*5320*/  LDC R97, c[0x0][0xb20] ;  /* 0x0002c800ff617b82 */ /* 0x000ee20000000800 */
[----:B------:R-:W4:Y:S01]  /*5330*/  LDS R0, [UR49+0x130] ;  /* 0x00013031ff007984 */ /* 0x000f220008000800 */
[----:B------:R-:W-:Y:S01]  /*5340*/  LOP3.LUT R46, R3, 0x400000, R46, 0xf8, !PT ;  /* 0x00400000032e7812 */ /* 0x000fe200078ef82e */
[----:B------:R-:W1:Y:S01]  /*5350*/  LDCU.64 UR52, c[0x0][0x348] ;  /* 0x00006900ff3477ac */ /* 0x000e620008000a00 */
[----:B------:R-:W-:-:S02]  /*5360*/  P2R R2, PR, RZ, 0x1 ;  /* 0x00000001ff027803 */ /* 0x000fc40000000000 */
[----:B------:R-:W-:Y:S01]  /*5370*/  LOP3.LUT R109, R109, 0x60, RZ, 0xc0, !PT ;  /* 0x000000606d6d7812 */ /* 0x000fe200078ec0ff */
[----:B------:R-:W1:Y:S01]  /*5380*/  LDCU.64 UR38, c[0x0][0x888] ;  /* 0x00011100ff2677ac */ /* 0x000e620008000a00 */
[----:B------:R-:W1:Y:S01]  /*5390*/  LDC R41, c[0x0][0xb30] ;  /* 0x0002cc00ff297b82 */ /* 0x000e620000000800 */
[----:B------:R-:W1:Y:S01]  /*53a0*/  LDCU.64 UR44, c[0x0][0x890] ;  /* 0x00011200ff2c77ac */ /* 0x000e620008000a00 */
[----:B------:R-:W-:-:S06]  /*53b0*/  UIADD3 UR48, UPT, UPT, UR49, 0x200, URZ ;  /* 0x0000020031307890 */ /* 0x000fcc000fffe0ff */
[----:B------:R-:W1:Y:S08]  /*53c0*/  LDC.64 R92, c[0x0][0xb10] ;  /* 0x0002c400ff5c7b82 */ /* 0x000e700000000a00 */
[----:B------:R-:W1:Y:S08]  /*53d0*/  LDC.64 R38, c[0x0][0xb18] ;  /* 0x0002c600ff267b82 */ /* 0x000e700000000a00 */
[----:B------:R-:W1:Y:S08]  /*53e0*/  LDC.64 R36, c[0x0][0xb28] ;  /* 0x0002ca00ff247b82 */ /* 0x000e700000000a00 */
[----:B------:R-:W1:Y:S01]  /*53f0*/  LDC.64 R90, c[0x0][0x8b0] ;  /* 0x00022c00ff5a7b82 */ /* 0x000e620000000a00 */
[----:B----4-:R-:W-:-:S07]  /*5400*/  IMAD.IADD R46, R0, 0x1, R46 ;  /* 0x00000001002e7824 */ /* 0x010fce00078e022e */
[----:B------:R-:W4:Y:S08]  /*5410*/  LDC.64 R88, c[0x0][0x8a8] ;  /* 0x00022a00ff587b82 */ /* 0x000f300000000a00 */
[----:B--23--:R-:W1:Y:S02]  /*5420*/  LDC R98, c[0x0][0x374] ;  /* 0x0000dd00ff627b82 */ /* 0x00ce640000000800 */
.L_x_141:
[----:B------:R-:W-:Y:S02]  /*5430*/  LEA R0, R112, UR49, 0x3 ;  /* 0x0000003170007c11 */ /* 0x000fe4000f8e18ff */
[----:B------:R-:W-:Y:S02]  /*5440*/  SHF.L.U32 R2, R106, 0x1f, RZ ;  /* 0x0000001f6a027819 */ /* 0x000fe400000006ff */
[----:B------:R-:W-:Y:S02]  /*5450*/  LEA R16, R112, UR49, 0x4 ;  /* 0x0000003170107c11 */ /* 0x000fe4000f8e20ff */
[----:B------:R-:W2:Y:S02]  /*5460*/  SYNCS.PHASECHK.TRANS64.TRYWAIT P0, [R0+URZ+0x80], R2 ;  /* 0x00008002000075a7 */ /* 0x000ea400080011ff */
[----:B-12---:R-:W-:Y:S05]  /*5470*/  @!P0 BRA `(.L_x_100) ;  /* 0x0000004c009c8947 */ /* 0x006fea0003800000 */
.L_x_186:
[----:B------:R-:W3:Y:S01]  /*5480*/  LDC.64 R10, c[0x0][0xb10] ;  /* 0x0002c400ff0a7b82 */ /* 0x000ee20000000a00 */
[----:B------:R-:W4:Y:S01]  /*5490*/  LDS.128 R16, [R16+0x110] ;  /* 0x0001100010107984 */ /* 0x000f220000000c00 */
[----:B-1----:R-:W-:Y:S01]  /*54a0*/  ISETP.NE.AND P1, PT, R41, 0x1, PT ;  /* 0x000000012900780c */ /* 0x002fe20003f25270 */
[----:B--2---:R-:W-:Y:S01]  /*54b0*/  VIADD R0, R0, 0x90 ;  /* 0x0000009000007836 */ /* 0x004fe20000000000 */
[----:B------:R-:W-:Y:S04]  /*54c0*/  ISETP.GE.AND P0, PT, R40, 0x1, PT ;  /* 0x000000012800780c */ /* 0x000fe80003f06270 */
[----:B------:R-:W1:Y:S01]  /*54d0*/  LDC.64 R8, c[0x0][0xb18] ;  /* 0x0002c600ff087b82 */ /* 0x000e620000000a00 */
[----:B------:R-:W-:Y:S01]  /*54e0*/  PRMT R0, RZ, 0x654, R0 ;  /* 0x00000654ff007816 */ /* 0x000fe20000000000 */
[----:B------:R-:W-:Y:S01]  /*54f0*/  @!PT LDS RZ, [RZ] ;  /* 0x00000000fffff984 */ /* 0x000fe20000000800 */
[----:B------:R-:W-:Y:S01]  /*5500*/  @!PT LDS RZ, [RZ] ;  /* 0x00000000fffff984 */ /* 0x000fe20000000800 */
[----:B------:R-:W-:Y:S01]  /*5510*/  @!PT LDS RZ, [RZ] ;  /* 0x00000000fffff984 */ /* 0x000fe20000000800 */
[----:B------:R-:W-:Y:S01]  /*5520*/  @!PT LDS RZ, [RZ] ;  /* 0x00000000fffff984 */ /* 0x000fe20000000800 */
[----:B------:R2:W-:Y:S06]  /*5530*/  MEMBAR.ALL.CTA ;  /* 0x0000000000007992 */ /* 0x0005ec0000008000 */
[----:B--2---:R-:W2:Y:S01]  /*5540*/  FENCE.VIEW.ASYNC.S ;  /* 0x00000000000073c6 */ /* 0x004ea20000000000 */
[----:B------:R-:W1:Y:S08]  /*5550*/  @!P1 LDC R12, c[0x0][0xb20] ;  /* 0x0002c800ff0c9b82 */ /* 0x000e700000000800 */
[----:B------:R-:W1:Y:S01]  /*5560*/  @!P1 LDC R7, c[0x0][0xb0c] ;  /* 0x0002c300ff079b82 */ /* 0x000e620000000800 */
[----:B--2---:R2:W-:Y:S01]  /*5570*/  SYNCS.ARRIVE.TRANS64.RED.A1T0 RZ, [R0+URZ], RZ ;  /* 0x000000ff00ff79a7 */ /* 0x0045e200081004ff */
[----:B----4-:R-:W-:Y:S04]  /*5580*/  LOP3.LUT P4, RZ, R18, 0x1, RZ, 0xc0, !PT ;  /* 0x0000000112ff7812 */ /* 0x010fe8000788c0ff */
[----:B------:R-:W-:Y:S09]  /*5590*/  P2R R110, PR, RZ, 0x10 ;  /* 0x00000010ff6e7803 */ /* 0x000ff20000000000 */
[----:B------:R-:W-:Y:S02]  /*55a0*/  @P4 MOV R44, R16 ;  /* 0x00000010002c4202 */ /* 0x000fe40000000f00 */
[----:B------:R-:W-:Y:S01]  /*55b0*/  @P4 LOP3.LUT R43, R17, 0xffff, RZ, 0xc0, !PT ;  /* 0x0000ffff112b4812 */ /* 0x000fe200078ec0ff */
[----:B--23--:R-:W-:Y:S06]  /*55c0*/  @!P0 BRA `(.L_x_101) ;  /* 0x0000000000a48947 */ /* 0x00cfec0003800000 */
[----:B------:R-:W-:Y:S01]  /*55d0*/  IMAD.HI.U32 R0, R98, R39, RZ ;  /* 0x0000002762007227 */ /* 0x000fe200078e00ff */
[----:B------:R-:W-:Y:S02]  /*55e0*/  ISETP.NE.AND P0, PT, R38, 0x1, PT ;  /* 0x000000012600780c */ /* 0x000fe40003f05270 */
[----:B------:R-:W-:Y:S01]  /*55f0*/  ISETP.NE.AND P2, PT, R40, 0x1, PT ;  /* 0x000000012800780c */ /* 0x000fe20003f45270 */
[----:B------:R-:W-:Y:S01]  /*5600*/  IMAD.HI.U32 R4, R99, R92, RZ ;  /* 0x0000005c63047227 */ /* 0x000fe200078e00ff */
[----:B------:R-:W-:Y:S02]  /*5610*/  SHF.R.U32.HI R0, RZ, R97, R0 ;  /* 0x00000061ff007219 */ /* 0x000fe40000011600 */
[----:B------:R-:W-:Y:S01]  /*5620*/  ISETP.NE.AND P3, PT, R42, 0x1, PT ;  /* 0x000000012a00780c */ /* 0x000fe20003f65270 */
[----:B------:R-:W-:Y:S01]  /*5630*/  IMAD.HI.U32 R6, R43, R39, RZ ;  /* 0x000000272b067227 */ /* 0x000fe200078e00ff */
[-C--:B------:R-:W-:Y:S02]  /*5640*/  SHF.R.U32.HI R4, RZ, R93.reuse, R4 ;  /* 0x0000005dff047219 */ /* 0x080fe40000011604 */
[----:B------:R-:W-:Y:S01]  /*5650*/  SEL R0, R98, R0, !P0 ;  /* 0x0000000062007207 */ /* 0x000fe20004000000 */
[----:B------:R-:W-:Y:S01]  /*5660*/  IMAD.HI.U32 R5, R44, R92, RZ ;  /* 0x0000005c2c057227 */ /* 0x000fe200078e00ff */
[----:B------:R-:W-:Y:S03]  /*5670*/  SEL R4, R99, R4, !P3 ;  /* 0x0000000463047207 */ /* 0x000fe60005800000 */
[-C--:B------:R-:W-:Y:S01]  /*5680*/  IMAD.HI.U32 R3, R0, R36.reuse, RZ ;  /* 0x0000002400037227 */ /* 0x080fe200078e00ff */
[----:B------:R-:W-:Y:S03]  /*5690*/  SHF.R.U32.HI R5, RZ, R93, R5 ;  /* 0x0000005dff057219 */ /* 0x000fe60000011605 */
[----:B------:R-:W-:Y:S01]  /*56a0*/  IMAD.HI.U32 R2, R4, R36, RZ ;  /* 0x0000002404027227 */ /* 0x000fe200078e00ff */
[----:B------:R-:W-:Y:S02]  /*56b0*/  @P2 SHF.R.U32.HI R0, RZ, R37, R3 ;  /* 0x00000025ff002219 */ /* 0x000fe40000011603 */
[----:B------:R-:W-:Y:S02]  /*56c0*/  SHF.R.U32.HI R3, RZ, R97, R6 ;  /* 0x00000061ff037219 */ /* 0x000fe40000011606 */
[----:B------:R-:W-:Y:S01]  /*56d0*/  @P2 SHF.R.U32.HI R4, RZ, R37, R2 ;  /* 0x00000025ff042219 */ /* 0x000fe20000011602 */
[----:B------:R-:W-:Y:S01]  /*56e0*/  IMAD R0, R40, R0, RZ ;  /* 0x0000000028007224 */ /* 0x000fe200078e02ff */
[----:B------:R-:W-:Y:S02]  /*56f0*/  SEL R3, R43, R3, !P0 ;  /* 0x000000032b037207 */ /* 0x000fe40004000000 */
[----:B------:R-:W-:Y:S01]  /*5700*/  SEL R2, R44, R5, !P3 ;  /* 0x000000052c027207 */ /* 0x000fe20005800000 */
[----:B------:R-:W-:Y:S01]  /*5710*/  IMAD R5, R40, R4, RZ ;  /* 0x0000000428057224 */ /* 0x000fe200078e02ff */
[C---:B------:R-:W-:Y:S01]  /*5720*/  ISETP.GE.AND P0, PT, R3.reuse, R0, PT ;  /* 0x000000000300720c */ /* 0x040fe20003f06270 */
[C---:B------:R-:W-:Y:S03]  /*5730*/  IMAD.HI.U32 R0, R3.reuse, R36, RZ ;  /* 0x0000002403007227 */ /* 0x040fe600078e00ff */
[C---:B------:R-:W-:Y:S02]  /*5740*/  ISETP.GE.OR P0, PT, R2.reuse, R5, P0 ;  /* 0x000000050200720c */ /* 0x040fe40000706670 */
[----:B------:R-:W-:Y:S04]  /*5750*/  SHF.R.U32.HI R0, RZ, R37, R0 ;  /* 0x00000025ff007219 */ /* 0x000fe80000011600 */
[C---:B------:R-:W-:Y:S05]  /*5760*/  SEL R6, R3.reuse, R0, !P2 ;  /* 0x0000000003067207 */ /* 0x040fea0005000000 */
        /* <DEDUP_REMOVED lines=14> */
[----:B------:R-:W-:Y:S07]  /*5850*/  IMAD R43, R3, R38, R43 ;  /* 0x00000026032b7224 */ /* 0x000fee00078e022b */
.L_x_101:
[----:B-1----:R-:W-:Y:S01]  /*5860*/  @!P1 ISETP.NE.AND P0, PT, R8, 0x1, PT ;  /* 0x000000010800980c */ /* 0x002fe20003f05270 */
[----:B------:R-:W-:Y:S01]  /*5870*/  @!P1 IMAD.HI.U32 R0, R44, R10, RZ ;  /* 0x0000000a2c009227 */ /* 0x000fe200078e00ff */
[----:B------:R-:W-:Y:S01]  /*5880*/  @!P1 ISETP.NE.AND P2, PT, R7, 0x1, PT ;  /* 0x000000010700980c */ /* 0x000fe20003f45270 */
[----:B------:R-:W-:Y:S01]  /*5890*/  ULOP3.LUT UP0, URZ, UR48, 0x90, URZ, 0xc0, !UPT ;  /* 0x0000009030ff7892 */ /* 0x000fe2000f80c0ff */
[----:B------:R-:W-:Y:S01]  /*58a0*/  R2UR UR42, R14 ;  /* 0x000000000e2a72ca */ /* 0x000fe200000e0000 */
[----:B------:R-:W-:Y:S01]  /*58b0*/  @!P1 IMAD.HI.U32 R2, R43, R9, RZ ;  /* 0x000000092b029227 */ /* 0x000fe200078e00ff */
[----:B------:R-:W-:Y:S02]  /*58c0*/  @!P1 SHF.R.U32.HI R0, RZ, R11, R0 ;  /* 0x0000000bff009219 */ /* 0x000fe40000011600 */
[----:B------:R-:W-:Y:S01]  /*58d0*/  R2UR UR41, R15 ;  /* 0x000000000f2972ca */ /* 0x000fe200000e0000 */
[----:B------:R-:W-:Y:S01]  /*58e0*/  VIADD R112, R112, 0x1 ;  /* 0x0000000170707836 */ /* 0x000fe20000000000 */
[----:B------:R-:W-:Y:S02]  /*58f0*/  @!P1 SHF.R.U32.HI R2, RZ, R12, R2 ;  /* 0x0000000cff029219 */ /* 0x000fe40000011602 */
[----:B------:R-:W-:Y:S02]  /*5900*/  @!P1 SEL R3, R44, R0, !P2 ;  /* 0x000000002c039207 */ /* 0x000fe40005000000 */
[----:B------:R-:W-:Y:S02]  /*5910*/  @!P1 SEL R2, R43, R2, !P0 ;  /* 0x000000022b029207 */ /* 0x000fe40004000000 */
[----:B------:R-:W-:Y:S01]  /*5920*/  @P4 SHF.R.U32.HI R103, RZ, 0x10, R17 ;  /* 0x00000010ff674819 */ /* 0x000fe20000011611 */
[----:B------:R-:W-:Y:S02]  /*5930*/  USHF.L.U32 UR42, UR42, 0x6, URZ ;  /* 0x000000062a2a7899 */ /* 0x000fe400080006ff */
[----:B------:R-:W-:Y:S02]  /*5940*/  @!P1 IMAD.IADD R0, R2, 0x1, -R3 ;  /* 0x0000000102009824 */ /* 0x000fe400078e0a03 */
[----:B------:R-:W-:Y:S01]  /*5950*/  @!P1 IMAD.IADD R2, R3, 0x1, -R2 ;  /* 0x0000000103029824 */ /* 0x000fe200078e0a02 */
[----:B------:R-:W-:Y:S01]  /*5960*/  USHF.L.U32 UR41, UR41, 0x8, URZ ;  /* 0x0000000829297899 */ /* 0x000fe200080006ff */
[----:B------:R-:W-:Y:S02]  /*5970*/  @!P1 IMAD R44, R0, R7, R44 ;  /* 0x00000007002c9224 */ /* 0x000fe400078e022c */
[----:B------:R-:W-:Y:S01]  /*5980*/  @!P1 IMAD R43, R2, R8, R43 ;  /* 0x00000008022b9224 */ /* 0x000fe200078e022b */
[----:B------:R-:W-:Y:S08]  /*5990*/  BRA.U !UP0, `(.L_x_102) ;  /* 0x0000000108407547 */ /* 0x000ff0000b800000 */
[----:B------:R-:W1:Y:S01]  /*59a0*/  LDCU.64 UR8, c[0x4][0x88] ;  /* 0x01001100ff0877ac */ /* 0x000e620008000a00 */
[----:B------:R-:W-:Y:S01]  /*59b0*/  MOV R3, 0x0 ;  /* 0x0000000000037802 */ /* 0x000fe20000000f00 */
[----:B------:R-:W-:Y:S02]  /*59c0*/  HFMA2 R12, -RZ, RZ, 0, 5.9604644775390625e-08 ;  /* 0x00000001ff0c7431 */ /* 0x000fe400000001ff */
[----:B------:R-:W-:Y:S02]  /*59d0*/  IMAD.MOV.U32 R8, RZ, RZ, 0x70 ;  /* 0x00000070ff087424 */ /* 0x000fe400078e00ff */
[----:B------:R-:W-:Y:S01]  /*59e0*/  IMAD.MOV.U32 R13, RZ, RZ, RZ ;  /* 0x000000ffff0d7224 */ /* 0x000fe200078e00ff */
[----:B------:R-:W2:Y:S01]  /*59f0*/  LDCU.64 UR6, c[0x4][0x90] ;  /* 0x01001200ff0677ac */ /* 0x000ea20008000a00 */
[----:B------:R-:W3:Y:S01]  /*5a00*/  LDC.64 R2, c[0x4][R3] ;  /* 0x0100000003027b82 */ /* 0x000ee20000000a00 */
[----:B------:R-:W4:Y:S01]  /*5a10*/  LDCU.64 UR4, c[0x4][0x8] ;  /* 0x01000100ff0477ac */ /* 0x000f220008000a00 */
[----:B-1----:R-:W-:Y:S01]  /*5a20*/  MOV R5, UR9 ;  /* 0x0000000900057c02 */ /* 0x002fe20008000f00 */
[----:B------:R-:W-:Y:S01]  /*5a30*/  IMAD.U32 R4, RZ, RZ, UR8 ;  /* 0x00000008ff047e24 */ /* 0x000fe2000f8e00ff */
[----:B--2---:R-:W-:Y:S01]  /*5a40*/  MOV R7, UR7 ;  /* 0x0000000700077c02 */ /* 0x004fe20008000f00 */
[----:B------:R-:W-:Y:S01]  /*5a50*/  IMAD.U32 R6, RZ, RZ, UR6 ;  /* 0x00000006ff067e24 */ /* 0x000fe2000f8e00ff */
[----:B----4-:R-:W-:Y:S01]  /*5a60*/  MOV R11, UR5 ;  /* 0x00000005000b7c02 */ /* 0x010fe20008000f00 */
[----:B------:R-:W-:Y:S02]  /*5a70*/  IMAD.U32 R10, RZ, RZ, UR4 ;  /* 0x00000004ff0a7e24 */ /* 0x000fe4000f8e00ff */
[----:B------:R-:W-:Y:S07]  /*5a80*/  LEPC R20, `(.L_x_102) ;  /* 0x000000001014794e */ /* 0x000fee0000000000 */
[----:B---3-5:R-:W-:Y:S05]  /*5a90*/  CALL.ABS.NOINC R2 ;  /* 0x0000000002007343 */ /* 0x028fea0003c00000 */
.L_x_102:
[----:B------:R-:W-:Y:S01]  /*5aa0*/  LOP3.LUT P0, RZ, R108, 0x90, RZ, 0xc0, !PT ;  /* 0x000000906cff7812 */ /* 0x000fe2000780c0ff */
[----:B------:R-:W-:Y:S11]  /*5ab0*/  BSSY.RECONVERGENT B6, `(.L_x_103) ;  /* 0x0000013000067945 */ /* 0x000ff60003800200 */
[----:B------:R-:W-:Y:S01]  /*5ac0*/  @!UPT UIADD3 URZ, UPT, UPT, URZ, URZ, URZ ;  /* 0x000000fffffff290 */ /* 0x000fe2000fffe0ff */
[----:B------:R-:W-:Y:S05]  /*5ad0*/  @!P0 BRA `(.L_x_104) ;  /* 0x0000000000408947 */ /* 0x000fea0003800000 */
        /* <DEDUP_REMOVED lines=16> */
.L_x_104:
[----:B------:R-:W-:Y:S05]  /*5be0*/  BSYNC.RECONVERGENT B6 ;  /* 0x0000000000067941 */ /* 0x000fea0003800200 */
.L_x_103:
[----:B------:R-:W-:Y:S01]  /*5bf0*/  ISETP.NE.U32.AND P4, PT, R90, RZ, PT ;  /* 0x000000ff5a00720c */ /* 0x000fe20003f85070 */
[----:B------:R-:W-:Y:S01]  /*5c00*/  UISETP.NE.AND UP2, UPT, UR50, URZ, UPT ;  /* 0x000000ff3200728c */ /* 0x000fe2000bf45270 */
[----:B------:R-:W-:Y:S01]  /*5c10*/  ISETP.NE.U32.AND P3, PT, RZ, UR38, PT ;  /* 0x00000026ff007c0c */ /* 0x000fe2000bf65070 */
[----:B------:R-:W-:Y:S01]  /*5c20*/  UISETP.NE.U32.AND UP1, UPT, UR44, URZ, UPT ;  /* 0x000000ff2c00728c */ /* 0x000fe2000bf25070 */
[----:B------:R-:W-:Y:S01]  /*5c30*/  ISETP.NE.AND.EX P4, PT, R91, RZ, PT, P4 ;  /* 0x000000ff5b00720c */ /* 0x000fe20003f85340 */
[----:B------:R-:W-:Y:S01]  /*5c40*/  UPLOP3.LUT UP0, UPT, UPT, UPT, UPT, 0x40, 0x4 ;  /* 0x000000000004789c */ /* 0x000fe20003f0e870 */
[----:B------:R-:W-:Y:S01]  /*5c50*/  ISETP.NE.AND.EX P3, PT, RZ, UR39, PT, P3 ;  /* 0x00000027ff007c0c */ /* 0x000fe2000bf65330 */
[----:B------:R-:W-:Y:S01]  /*5c60*/  UISETP.NE.AND.EX UP1, UPT, UR45, URZ, UPT, UP1 ;  /* 0x000000ff2d00728c */ /* 0x000fe2000bf25310 */
[----:B------:R-:W-:Y:S04]  /*5c70*/  PLOP3.LUT P1, PT, PT, PT, UP2, 0x80, 0x8 ;  /* 0x000000000008781c */ /* 0x000fe80003f2f028 */
[----:B------:R-:W-:Y:S06]  /*5c80*/  @UP2 UPLOP3.LUT UP0, UPT, UPT, UPT, UP1, 0x80, 0x8 ;  /* 0x000000000008289c */ /* 0x000fec0003f0f010 */
[----:B------:R-:W-:Y:S01]  /*5c90*/  PLOP3.LUT P0, PT, PT, PT, UP0, 0x80, 0x8 ;  /* 0x000000000008781c */ /* 0x000fe20003f0f008 */
[----:B------:R-:W-:Y:S01]  /*5ca0*/  @!UPT UIADD3 URZ, UPT, UPT, URZ, URZ, URZ ;  /* 0x000000fffffff290 */ /* 0x000fe2000fffe0ff */
[----:B------:R-:W-:Y:S11]  /*5cb0*/  BRA.U !UP1, `(.L_x_105) ;  /* 0x0000000109387547 */ /* 0x000ff6000b800000 */
[----:B------:R-:W-:Y:S01]  /*5cc0*/  UISETP.NE.U32.AND UP0, UPT, UR38, URZ, UPT ;  /* 0x000000ff2600728c */ /* 0x000fe2000bf05070 */
[----:B------:R-:W-:Y:S02]  /*5cd0*/  HFMA2 R0, -RZ, RZ, 0, 5.9604644775390625e-08 ;  /* 0x00000001ff007431 */ /* 0x000fe400000001ff */
[----:B------:R-:W-:Y:S01]  /*5ce0*/  IMAD.MOV.U32 R96, RZ, RZ, 0x1 ;  /* 0x00000001ff607424 */ /* 0x000fe200078e00ff */
[----:B------:R-:W-:Y:S06]  /*5cf0*/  UISETP.NE.AND.EX UP0, UPT, UR39, URZ, UPT, UP0 ;  /* 0x000000ff2700728c */ /* 0x000fec000bf05300 */
[----:B------:R-:W-:Y:S05]  /*5d00*/  PLOP3.LUT P2, PT, PT, PT, UP0, 0x80, 0x8 ;  /* 0x000000000008781c */ /* 0x000fea0003f4f008 */
[----:B------:R-:W1:Y:S01]  /*5d10*/  @UP0 LDCU.64 UR6, c[0x0][0x888] ;  /* 0x00011100ff0607ac */ /* 0x000e620008000a00 */
[----:B------:R-:W-:Y:S07]  /*5d20*/  @UP0 UIMAD UR4, UR36, UR44, URZ ;  /* 0x0000002c240402a4 */ /* 0x000fee000f8e02ff */
[----:B------:R-:W-:Y:S01]  /*5d30*/  @!P2 PRMT R96, R0, 0x7610, R96 ;  /* 0x000076100060a816 */ /* 0x000fe20000000060 */
[----:B-1----:R-:W-:Y:S03]  /*5d40*/  @UP0 UIMAD.WIDE UR6, UR4, 0x4, UR6 ;  /* 0x00000004040608a5 */ /* 0x002fe6000f8e0206 */
[----:B------:R-:W1:Y:S03]  /*5d50*/  @!UP0 LDCU UR4, c[0x0][0x880] ;  /* 0x00011000ff0487ac */ /* 0x000e660008000800 */
[----:B------:R-:W-:Y:S01]  /*5d60*/  IMAD.U32 R2, RZ, RZ, UR6 ;  /* 0x00000006ff027e24 */ /* 0x000fe2000f8e00ff */
[----:B------:R-:W-:Y:S05]  /*5d70*/  MOV R3, UR7 ;  /* 0x0000000700037c02 */ /* 0x000fea0008000f00 */
[----:B-----5:R2:W5:Y:S02]  /*5d80*/  @P2 LDG.E R49, desc[UR46][R2.64] ;  /* 0x0000002e02312981 */ /* 0x020564000c1e1900 */
[----:B-12---:R-:W-:Y:S02]  /*5d90*/  @!P2 IMAD.U32 R49, RZ, RZ, UR4 ;  /* 0x00000004ff31ae24 */ /* 0x006fe4000f8e00ff */
.L_x_105:
[----:B------:R-:W-:Y:S05]  /*5da0*/  @!P4 BRA `(.L_x_106) ;  /* 0x000000000020c947 */ /* 0x000fea0003800000 */
[----:B------:R-:W-:Y:S04]  /*5db0*/  ISETP.NE.U32.AND P2, PT, R88, RZ, PT ;  /* 0x000000ff5800720c */ /* 0x000fe80003f45070 */
[----:B------:R-:W-:Y:S11]  /*5dc0*/  ISETP.NE.AND.EX P2, PT, R89, RZ, PT, P2 ;  /* 0x000000ff5900720c */ /* 0x000ff60003f45320 */
[----:B------:R-:W-:Y:S02]  /*5dd0*/  @!UPT UIADD3 URZ, UPT, UPT, URZ, URZ, URZ ;  /* 0x000000fffffff290 */ /* 0x000fe4000fffe0ff */
[----:B------:R-:W1:Y:S01]  /*5de0*/  @P2 LDC.64 R2, c[0x0][0x8a8] ;  /* 0x00022a00ff022b82 */ /* 0x000e620000000a00 */
[----:B------:R-:W-:Y:S04]  /*5df0*/  @P2 IMAD R0, R90, UR36, RZ ;  /* 0x000000245a002c24 */ /* 0x000fe8000f8e02ff */
[----:B-1----:R-:W-:Y:S05]  /*5e00*/  @P2 IMAD.WIDE R2, R0, 0x4, R2 ;  /* 0x0000000400022825 */ /* 0x002fea00078e0202 */
[----:B-----5:R1:W5:Y:S02]  /*5e10*/  @P2 LDG.E R47, desc[UR46][R2.64] ;  /* 0x0000002e022f2981 */ /* 0x020364000c1e1900 */
[----:B-1----:R-:W2:Y:S02]  /*5e20*/  @!P2 LDC R47, c[0x0][0x8a0] ;  /* 0x00022800ff2fab82 */ /* 0x002ea40000000800 */
.L_x_106:
[----:B-----5:R-:W-:Y:S01]  /*5e30*/  FSETP.NEU.AND P2, PT, R49, RZ, PT ;  /* 0x000000ff3100720b */ /* 0x020fe20003f4d000 */
[----:B------:R-:W-:Y:S01]  /*5e40*/  BSSY B1, `(.L_x_107) ;  /* 0x0000042000017945 */ /* 0x000fe20003800000 */
[----:B------:R-:W-:Y:S01]  /*5e50*/  SEL R2, RZ, 0xffffffff, P3 ;  /* 0xffffffffff027807 */ /* 0x000fe20001800000 */
[----:B------:R-:W-:Y:S01]  /*5e60*/  IMAD.MOV.U32 R114, RZ, RZ, 0x1 ;  /* 0x00000001ff727424 */ /* 0x000fe200078e00ff */
[----:B------:R-:W-:Y:S01]  /*5e70*/  LOP3.LUT P3, RZ, R96, 0xff, RZ, 0xc0, !PT ;  /* 0x000000ff60ff7812 */ /* 0x000fe2000786c0ff */
[----:B------:R-:W-:Y:S01]  /*5e80*/  IMAD R48, R45, 0x80, R46 ;  /* 0x000000802d307824 */ /* 0x000fe200078e022e */
[----:B------:R-:W-:Y:S02]  /*5e90*/  @P1 SEL R0, RZ, 0xffffffff, P2 ;  /* 0xffffffffff001807 */ /* 0x000fe40001000000 */
[----:B------:R-:W-:Y:S02]  /*5ea0*/  CS2R R86, SRZ ;  /* 0x0000000000567805 */ /* 0x000fe4000001ff00 */
[----:B------:R-:W-:Y:S02]  /*5eb0*/  LEA R3, R105, UR49, 0x3 ;  /* 0x0000003169037c11 */ /* 0x000fe4000f8e18ff */
[----:B------:R-:W-:Y:S02]  /*5ec0*/  CS2R R84, SRZ ;  /* 0x0000000000547805 */ /* 0x000fe4000001ff00 */
[----:B------:R-:W-:Y:S02]  /*5ed0*/  @P0 SEL R0, R2, R0, !P3 ;  /* 0x0000000002000207 */ /* 0x000fe40005800000 */
[----:B------:R-:W-:Y:S02]  /*5ee0*/  CS2R R82, SRZ ;  /* 0x0000000000527805 */ /* 0x000fe4000001ff00 */
[----:B------:R-:W-:Y:S02]  /*5ef0*/  LEA R111, R45, UR49, 0x3 ;  /* 0x000000312d6f7c11 */ /* 0x000fe4000f8e18ff */
[----:B------:R-:W-:Y:S02]  /*5f00*/  CS2R R80, SRZ ;  /* 0x0000000000507805 */ /* 0x000fe4000001ff00 */
[----:B------:R-:W-:Y:S02]  /*5f10*/  @P1 LOP3.LUT R0, R0, 0x1, RZ, 0xc0, !PT ;  /* 0x0000000100001812 */ /* 0x000fe400078ec0ff */
[----:B------:R-:W-:Y:S02]  /*5f20*/  SHF.L.U32 R4, R107, 0x1f, RZ ;  /* 0x0000001f6b047819 */ /* 0x000fe400000006ff */
[----:B------:R-:W-:Y:S04]  /*5f30*/  ISETP.NE.U32.OR P5, PT, R0, 0x1, !P1 ;  /* 0x000000010000780c */ /* 0x000fe80004fa5470 */
[----:B------:R-:W-:Y:S09]  /*5f40*/  P2R R117, PR, RZ, 0x20 ;  /* 0x00000020ff757803 */ /* 0x000ff20000000000 */
[----:B------:R-:W-:Y:S04]  /*5f50*/  @P5 SHF.L.U32 R0, R104, 0x1f, RZ ;  /* 0x0000001f68005819 */ /* 0x000fe800000006ff */
[----:B------:R1:W3:Y:S01]  /*5f60*/  @P5 SYNCS.PHASECHK.TRANS64.TRYWAIT P1, [R3+URZ+0x30], R0 ;  /* 0x00003000030055a7 */ /* 0x0002e200080211ff */
[----:B------:R4:W2:Y:S01]  /*5f70*/  SYNCS.PHASECHK.TRANS64.TRYWAIT P0, [R111+URZ+0xa0], R4 ;  /* 0x0000a0046f0075a7 */ /* 0x0008a200080011ff */
[----:B-1----:R-:W-:Y:S02]  /*5f80*/  SEL R0, RZ, 0xffffffff, P2 ;  /* 0xffffffffff007807 */ /* 0x002fe40001000000 */
[----:B------:R-:W-:Y:S11]  /*5f90*/  PLOP3.LUT P2, PT, PT, PT, UP1, 0x80, 0x8 ;  /* 0x000000000008781c */ /* 0x000ff60003f4f018 */
[----:B------:R-:W-:Y:S02]  /*5fa0*/  @!UPT UIADD3 URZ, UPT, UPT, URZ, URZ, URZ ;  /* 0x000000fffffff290 */ /* 0x000fe4000fffe0ff */
[----:B------:R-:W-:Y:S04]  /*5fb0*/  @P2 SEL R0, R2, R0, !P3 ;  /* 0x0000000002002207 */ /* 0x000fe80005800000 */
[----:B------:R-:W-:Y:S04]  /*5fc0*/  LOP3.LUT R0, R0, 0x1, RZ, 0xc0, !PT ;  /* 0x0000000100007812 */ /* 0x000fe800078ec0ff */
[----:B------:R-:W-:Y:S04]  /*5fd0*/  ISETP.NE.U32.AND P4, PT, R0, 0x1, PT ;  /* 0x000000010000780c */ /* 0x000fe80003f85070 */
[----:B------:R-:W-:Y:S02]  /*5fe0*/  P2R R115, PR, RZ, 0x10 ;  /* 0x00000010ff737803 */ /* 0x000fe40000000000 */
[----:B---3--:R-:W-:Y:S01]  /*5ff0*/  @P5 SEL R114, RZ, 0x1, !P1 ;  /* 0x00000001ff725807 */ /* 0x008fe20004800000 */
[----:B--2-4-:R-:W-:Y:S06]  /*6000*/  @!P5 BRA `(.L_x_108) ;  /* 0x000000000094d947 */ /* 0x014fec0003800000 */
[----:B------:R-:W-:Y:S01]  /*6010*/  @P4 IMAD R5, R105, 0x1000, R100 ;  /* 0x0000100069054824 */ /* 0x000fe200078e0264 */
[----:B------:R-:W-:Y:S01]  /*6020*/  LOP3.LUT P5, RZ, R101, 0x80, RZ, 0xc0, !PT ;  /* 0x0000008065ff7812 */ /* 0x000fe200078ac0ff */
[----:B------:R-:W-:Y:S01]  /*6030*/  BSSY B0, `(.L_x_109) ;  /* 0x0000010000007945 */ /* 0x000fe20003800000 */
[----:B------:R-:W-:Y:S01]  /*6040*/  ISETP.NE.AND P2, PT, R114, RZ, PT ;  /* 0x000000ff7200720c */ /* 0x000fe20003f45270 */
[----:B------:R-:W-:Y:S01]  /*6050*/  @P4 VIADD R2, R5, UR49 ;  /* 0x0000003105024c36 */ /* 0x000fe20008000000 */
[----:B------:R-:W-:Y:S02]  /*6060*/  PLOP3.LUT P1, PT, PT, PT, PT, 0x8, 0x80 ;  /* 0x000000000080781c */ /* 0x000fe40003f2e170 */
[----:B------:R-:W-:Y:S02]  /*6070*/  CS2R R82, SRZ ;  /* 0x0000000000527805 */ /* 0x000fe4000001ff00 */
[----:B------:R-:W-:Y:S01]  /*6080*/  @P4 PLOP3.LUT P1, PT, P5, PT, PT, 0x80, 0x8 ;  /* 0x000000000008481c */ /* 0x000fe20002f2f070 */
[C---:B------:R-:W-:Y:S01]  /*6090*/  @P4 VIADD R0, R2.reuse, 0x200 ;  /* 0x0000020002004836 */ /* 0x040fe20000000000 */
[----:B------:R-:W-:Y:S01]  /*60a0*/  CS2R R80, SRZ ;  /* 0x0000000000507805 */ /* 0x000fe2000001ff00 */
[----:B------:R-:W-:Y:S01]  /*60b0*/  @P4 VIADD R2, R2, 0x210 ;  /* 0x0000021002024836 */ /* 0x000fe20000000000 */
[----:B------:R-:W-:Y:S02]  /*60c0*/  CS2R R86, SRZ ;  /* 0x0000000000567805 */ /* 0x000fe4000001ff00 */
[----:B------:R-:W-:Y:S07]  /*60d0*/  CS2R R84, SRZ ;  /* 0x0000000000547805 */ /* 0x000fee000001ff00 */
[----:B------:R-:W-:Y:S01]  /*60e0*/  @P1 VIADD R2, R0, 0xfffffff0 ;  /* 0xfffffff000021836 */ /* 0x000fe20000000000 */
[----:B------:R-:W-:Y:S06]  /*60f0*/  @P2 BRA `(.L_x_110) ;  /* 0x00000000000c2947 */ /* 0x000fec0003800000 */
[----:B------:R-:W-:Y:S04]  /*6100*/  SHF.L.U32 R0, R104, 0x1f, RZ ;  /* 0x0000001f68007819 */ /* 0x000fe800000006ff */
[----:B------:R-:W1:Y:S02]  /*6110*/  SYNCS.PHASECHK.TRANS64.TRYWAIT P1, [R3+URZ+0x30], R0 ;  /* 0x00003000030075a7 */ /* 0x000e6400080211ff */
[----:B-1----:R-:W-:Y:S05]  /*6120*/  @!P1 BRA `(.L_x_111) ;  /* 0x0000004000849947 */ /* 0x002fea0003800000 */
.L_x_110:
[----:B------:R-:W-:Y:S05]  /*6130*/  BSYNC B0 ;  /* 0x0000000000007941 */ /* 0x000fea0003800000 */
.L_x_109:
[----:B------:R-:W-:Y:S01]  /*6140*/  ISETP.NE.AND P1, PT, R115, RZ, PT ;  /* 0x000000ff7300720c */ /* 0x000fe20003f25270 */
[----:B-1----:R-:W-:Y:S02]  /*6150*/  VIADD R3, R3, 0x50 ;  /* 0x0000005003037836 */ /* 0x002fe40000000000 */
[----:B------:R-:W-:Y:S02]  /*6160*/  IMAD.U32 R0, RZ, RZ, UR37 ;  /* 0x00000025ff007e24 */ /* 0x000fe4000f8e00ff */
[----:B------:R-:W-:Y:S03]  /*6170*/  VIADD R105, R105, 0x1 ;  /* 0x0000000169697836 */ /* 0x000fe60000000000 */
[----:B------:R-:W-:Y:S05]  /*6180*/  PRMT R0, R0, 0x654, R3 ;  /* 0x0000065400007816 */ /* 0x000fea0000000003 */
[----:B------:R1:W2:Y:S04]  /*6190*/  @P1 LDS.128 R80, [R5+UR49+0x200] ;  /* 0x0002003105501984 */ /* 0x0002a80008000c00 */
[----:B------:R1:W3:Y:S01]  /*61a0*/  @P1 LDS.128 R84, [R2] ;  /* 0x0000000002541984 */ /* 0x0002e20000000c00 */
[C---:B------:R-:W-:Y:S01]  /*61b0*/  ISETP.NE.AND P1, PT, R105.reuse, 0x4, PT ;  /* 0x000000046900780c */ /* 0x040fe20003f25270 */
[----:B------:R-:W-:Y:S01]  /*61c0*/  @!PT LDS RZ, [RZ] ;  /* 0x00000000fffff984 */ /* 0x000fe20000000800 */
[----:B------:R-:W-:Y:S01]  /*61d0*/  @!PT LDS RZ, [RZ] ;  /* 0x00000000fffff984 */ /* 0x000fe20000000800 */
[----:B------:R-:W-:Y:S01]  /*61e0*/  @!PT LDS RZ, [RZ] ;  /* 0x00000000fffff984 */ /* 0x000fe20000000800 */
[----:B------:R-:W-:Y:S01]  /*61f0*/  @!PT LDS RZ, [RZ] ;  /* 0x00000000fffff984 */ /* 0x000fe20000000800 */
[----:B------:R4:W-:Y:S06]  /*6200*/  MEMBAR.ALL.CTA ;  /* 0x0000000000007992 */ /* 0x0009ec0000008000 */
[----:B----4-:R-:W4:Y:S01]  /*6210*/  FENCE.VIEW.ASYNC.S ;  /* 0x00000000000073c6 */ /* 0x010f220000000000 */
[----:B------:R-:W-:Y:S01]  /*6220*/  SEL R105, R105, RZ, P1 ;  /* 0x000000ff69697207 */ /* 0x000fe20000800000 */
[----:B----4-:R4:W-:Y:S02]  /*6230*/  SYNCS.ARRIVE.TRANS64.RED.A1T0 RZ, [R0+URZ], RZ ;  /* 0x000000ff00ff79a7 */ /* 0x0109e400081004ff */
[----:B----4-:R-:W-:Y:S04]  /*6240*/  SEL R0, RZ, 0x1, P1 ;  /* 0x00000001ff007807 */ /* 0x010fe80000800000 */
[----:B-12---:R-:W-:Y:S02]  /*6250*/  LOP3.LUT R104, R104, R0, RZ, 0x3c, !PT ;  /* 0x0000000068687212 */ /* 0x006fe400078e3cff */
.L_x_108:
[----:B------:R-:W-:Y:S05]  /*6260*/  BSYNC B1 ;  /* 0x0000000000017941 */ /* 0x000fea0003800000 */
.L_x_107:
[----:B------:R-:W-:Y:S04]  /*6270*/  SHF.R.U32.HI R0, RZ, 0x15, R48 ;  /* 0x00000015ff007819 */ /* 0x000fe80000011630 */
[----:B------:R-:W-:Y:S01]  /*6280*/  LOP3.LUT P1, RZ, R0, 0x3, R102, 0x48, !PT ;  /* 0x0000000300ff7812 */ /* 0x000fe20007824866 */
[----:B------:R-:W-:Y:S01]  /*6290*/  @!UPT UIADD3 URZ, UPT, UPT, URZ, URZ, URZ ;  /* 0x000000fffffff290 */ /* 0x000fe2000fffe0ff */
[----:B------:R-:W-:Y:S11]  /*62a0*/  @P0 BRA `(.L_x_112) ;  /* 0x0000000000080947 */ /* 0x000ff60003800000 */
[----:B------:R-:W1:Y:S02]  /*62b0*/  SYNCS.PHASECHK.TRANS64.TRYWAIT P0, [R111+URZ+0xa0], R4 ;  /* 0x0000a0046f0075a7 */ /* 0x000e6400080011ff */
[----:B-1----:R-:W-:Y:S05]  /*62c0*/  @!P0 BRA `(.L_x_113) ;  /* 0x0000004000308947 */ /* 0x002fea0003800000 */
.L_x_112:
[----:B------:R-:W-:Y:S05]  /*62d0*/  @!P1 BRA `(.L_x_114) ;  /* 0x0000000000409947 */ /* 0x000fea0003800000 */
[----:B------:R-:W2:Y:S01]  /*62e0*/  LDCU.64 UR8, c[0x4][0x78] ;  /* 0x01000f00ff0877ac */ /* 0x000ea20008000a00 */
[----:B------:R-:W-:Y:S01]  /*62f0*/  MOV R3, 0x0 ;  /* 0x0000000000037802 */ /* 0x000fe20000000f00 */
[----:B------:R-:W-:Y:S02]  /*6300*/  HFMA2 R12, -RZ, RZ, 0, 5.9604644775390625e-08 ;  /* 0x00000001ff0c7431 */ /* 0x000fe400000001ff */
[----:B------:R-:W-:Y:S02]  /*6310*/  IMAD.MOV.U32 R8, RZ, RZ, 0x192 ;  /* 0x00000192ff087424 */ /* 0x000fe400078e00ff */
[----:B------:R-:W-:Y:S01]  /*6320*/  IMAD.MOV.U32 R13, RZ, RZ, RZ ;  /* 0x000000ffff0d7224 */ /* 0x000fe200078e00ff */
[----:B------:R-:W4:Y:S01]  /*6330*/  LDCU.64 UR6, c[0x4][0x80] ;  /* 0x01001000ff0677ac */ /* 0x000f220008000a00 */
[----:B------:R-:W3:Y:S01]  /*6340*/  LDC.64 R2, c[0x4][R3] ;  /* 0x0100000003027b82 */ /* 0x000ee20000000a00 */
[----:B------:R-:W5:Y:S01]  /*6350*/  LDCU.64 UR4, c[0x4][0x18] ;  /* 0x01000300ff0477ac */ /* 0x000f620008000a00 */
[----:B--2---:R-:W-:Y:S01]  /*6360*/  MOV R5, UR9 ;  /* 0x0000000900057c02 */ /* 0x004fe20008000f00 */
[----:B-1----:R-:W-:Y:S01]  /*6370*/  IMAD.U32 R4, RZ, RZ, UR8 ;  /* 0x00000008ff047e24 */ /* 0x002fe2000f8e00ff */
[----:B----4-:R-:W-:Y:S01]  /*6380*/  MOV R7, UR7 ;  /* 0x0000000700077c02 */ /* 0x010fe20008000f00 */
[----:B------:R-:W-:Y:S01]  /*6390*/  IMAD.U32 R6, RZ, RZ, UR6 ;  /* 0x00000006ff067e24 */ /* 0x000fe2000f8e00ff */
[----:B-----5:R-:W-:Y:S01]  /*63a0*/  MOV R11, UR5 ;  /* 0x00000005000b7c02 */ /* 0x020fe20008000f00 */
[----:B------:R-:W-:Y:S02]  /*63b0*/  IMAD.U32 R10, RZ, RZ, UR4 ;  /* 0x00000004ff0a7e24 */ /* 0x000fe4000f8e00ff */
[----:B------:R-:W-:Y:S07]  /*63c0*/  LEPC R20, `(.L_x_114) ;  /* 0x000000001014794e */ /* 0x000fee0000000000 */
[----:B---3--:R-:W-:Y:S05]  /*63d0*/  CALL.ABS.NOINC R2 ;  /* 0x0000000002007343 */ /* 0x008fea0003c00000 */
.L_x_114:
[----:B-1----:R-:W-:Y:S01]  /*63e0*/  F2FP.F16.E4M3.UNPACK_B R4, R81 ;  /* 0x00000051ff04723e */ /* 0x002fe200020006ff */
[----:B------:R-:W-:Y:S05]  /*63f0*/  WARPSYNC.ALL ;  /* 0x0000000000007948 */ /* 0x000fea0003800000 */
[----:B------:R-:W-:Y:S01]  /*6400*/  R2UR UR4, R48 ;  /* 0x00000000300472ca */ /* 0x000fe200000e0000 */
[--C-:B------:R-:W-:Y:S01]  /*6410*/  HADD2.F32 R53, -RZ, R4.reuse.H0_H0 ;  /* 0x20000004ff357230 */ /* 0x100fe20000004100 */
[-C--:B------:R-:W-:Y:S01]  /*6420*/  F2FP.F16.E4M3.UNPACK_B R3, R80.reuse ;  /* 0x00000050ff03723e */ /* 0x080fe200020006ff */
[----:B------:R-:W-:Y:S01]  /*6430*/  HADD2.F32 R54, -RZ, R4.H1_H1 ;  /* 0x30000004ff367230 */ /* 0x000fe20000004100 */
[----:B------:R-:W-:Y:S01]  /*6440*/  F2FP.F16.E4M3.UNPACK_B R0, R80.H1 ;  /* 0x00000050ff00723e */ /* 0x000fe200030006ff */
[----:B------:R-:W-:Y:S01]  /*6450*/  BSSY.RECONVERGENT B0, `(.L_x_115) ;  /* 0x000009e000007945 */ /* 0x000fe20003800200 */
[----:B------:R-:W-:Y:S01]  /*6460*/  F2FP.F16.E4M3.UNPACK_B R64, R83.H1 ;  /* 0x00000053ff40723e */ /* 0x000fe200030006ff */
[--C-:B------:R-:W-:Y:S01]  /*6470*/  HADD2.F32 R2, -RZ, R3.reuse.H0_H0 ;  /* 0x20000003ff027230 */ /* 0x100fe20000004100 */
[----:B---3--:R-:W-:Y:S01]  /*6480*/  F2FP.F16.E4M3.UNPACK_B R74, R86 ;  /* 0x00000056ff4a723e */ /* 0x008fe200020006ff */
[----:B------:R-:W-:Y:S01]  /*6490*/  HADD2.F32 R50, -RZ, R3.H1_H1 ;  /* 0x30000003ff327230 */ /* 0x000fe20000004100 */
[----:B------:R-:W-:Y:S01]  /*64a0*/  F2FP.F16.E4M3.UNPACK_B R3, R81.H1 ;  /* 0x00000051ff03723e */ /* 0x000fe200030006ff */
[--C-:B------:R-:W-:Y:S01]  /*64b0*/  HADD2.F32 R51, -RZ, R0.reuse.H0_H0 ;  /* 0x20000000ff337230 */ /* 0x100fe20000004100 */
[----:B------:R-:W-:Y:S01]  /*64c0*/  MOV R116, 0x10 ;  /* 0x0000001000747802 */ /* 0x000fe20000000f00 */
[----:B------:R-:W-:Y:S01]  /*64d0*/  HADD2.F32 R52, -RZ, R0.H1_H1 ;  /* 0x30000000ff347230 */ /* 0x000fe20000004100 */
[-C--:B------:R-:W-:Y:S01]  /*64e0*/  F2FP.F16.E4M3.UNPACK_B R0, R82.reuse ;  /* 0x00000052ff00723e */ /* 0x080fe200020006ff */
[----:B------:R-:W1:Y:S01]  /*64f0*/  LDTM.x32 R4, tmem[UR4] ;  /* 0x00000004000479ee */ /* 0x000e6200082c0000 */
[----:B------:R-:W-:Y:S01]  /*6500*/  LOP3.LUT P5, RZ, R101, 0x80, RZ, 0xc0, !PT ;  /* 0x0000008065ff7812 */ /* 0x000fe200078ac0ff */
[--C-:B------:R-:W-:Y:S01]  /*6510*/  HADD2.F32 R55, -RZ, R3.reuse.H0_H0 ;  /* 0x20000003ff377230 */ /* 0x100fe20000004100 */
[----:B------:R-:W-:Y:S01]  /*6520*/  IADD3 R113, PT, PT, R100, UR49, RZ ;  /* 0x0000003164717c10 */ /* 0x000fe2000fffe0ff */
[--C-:B------:R-:W-:Y:S01]  /*6530*/  HADD2.F32 R57, -RZ, R0.reuse.H0_H0 ;  /* 0x20000000ff397230 */ /* 0x100fe20000004100 */
[----:B------:R-:W-:Y:S01]  /*6540*/  SEL R116, R116, 0xfffffff0, !P5 ;  /* 0xfffffff074747807 */ /* 0x000fe20006800000 */
[----:B------:R-:W-:Y:S01]  /*6550*/  HADD2.F32 R58, -RZ, R0.H1_H1 ;  /* 0x30000000ff3a7230 */ /* 0x000fe20000004100 */
[----:B------:R-:W-:Y:S01]  /*6560*/  F2FP.F16.E4M3.UNPACK_B R0, R83 ;  /* 0x00000053ff00723e */ /* 0x000fe200020006ff */
[----:B------:R-:W-:Y:S01]  /*6570*/  HADD2.F32 R56, -RZ, R3.H1_H1 ;  /* 0x30000003ff387230 */ /* 0x000fe20000004100 */
[----:B------:R-:W-:Y:S01]  /*6580*/  F2FP.F16.E4M3.UNPACK_B R3, R82.H1 ;  /* 0x00000052ff03723e */ /* 0x000fe200030006ff */
[----:B------:R-:W-:Y:S01]  /*6590*/  HADD2.F32 R73, -RZ, R74.H0_H0 ;  /* 0x2000004aff497230 */ /* 0x000fe20000004100 */
[----:B------:R-:W-:Y:S01]  /*65a0*/  IADD3 R113, PT, PT, R113, R116, RZ ;  /* 0x0000007471717210 */ /* 0x000fe20007ffe0ff */
[--C-:B------:R-:W-:Y:S01]  /*65b0*/  HADD2.F32 R61, -RZ, R0.reuse.H0_H0 ;  /* 0x20000000ff3d7230 */ /* 0x100fe20000004100 */
[----:B------:R-:W-:Y:S01]  /*65c0*/  ISETP.NE.AND P0, PT, R109, RZ, PT ;  /* 0x000000ff6d00720c */ /* 0x000fe20003f05270 */
[----:B------:R-:W-:Y:S01]  /*65d0*/  HADD2.F32 R62, -RZ, R0.H1_H1 ;  /* 0x30000000ff3e7230 */ /* 0x000fe20000004100 */
[-C--:B------:R-:W-:Y:S01]  /*65e0*/  F2FP.F16.E4M3.UNPACK_B R0, R84.reuse.H1 ;  /* 0x00000054ff00723e */ /* 0x080fe200030006ff */
[--C-:B------:R-:W-:Y:S01]  /*65f0*/  HADD2.F32 R59, -RZ, R3.reuse.H0_H0 ;  /* 0x20000003ff3b7230 */ /* 0x100fe20000004100 */
[----:B------:R-:W-:Y:S01]  /*6600*/  ISETP.NE.AND P6, PT, R117, RZ, PT ;  /* 0x000000ff7500720c */ /* 0x000fe20003fc5270 */
[----:B------:R-:W-:Y:S01]  /*6610*/  HADD2.F32 R60, -RZ, R3.H1_H1 ;  /* 0x30000003ff3c7230 */ /* 0x000fe20000004100 */
[----:B------:R-:W-:Y:S01]  /*6620*/  F2FP.F16.E4M3.UNPACK_B R3, R84 ;  /* 0x00000054ff03723e */ /* 0x000fe200020006ff */
[--C-:B------:R-:W-:Y:S02]  /*6630*/  HADD2.F32 R67, -RZ, R0.reuse.H0_H0 ;  /* 0x20000000ff437230 */ /* 0x100fe40000004100 */
[----:B------:R-:W-:Y:S01]  /*6640*/  HADD2.F32 R68, -RZ, R0.H1_H1 ;  /* 0x30000000ff447230 */ /* 0x000fe20000004100 */
[----:B------:R-:W-:Y:S01]  /*6650*/  F2FP.F16.E4M3.UNPACK_B R0, R85.H1 ;  /* 0x00000055ff00723e */ /* 0x000fe200030006ff */
[--C-:B------:R-:W-:Y:S02]  /*6660*/  HADD2.F32 R65, -RZ, R3.reuse.H0_H0 ;  /* 0x20000003ff417230 */ /* 0x100fe40000004100 */
[C---:B-1----:R-:W-:Y:S01]  /*6670*/  FMUL R7, R47.reuse, R7 ;  /* 0x000000072f077220 */ /* 0x042fe20000400000 */
[----:B------:R-:W-:Y:S01]  /*6680*/  HADD2.F32 R66, -RZ, R3.H1_H1 ;  /* 0x30000003ff427230 */ /* 0x000fe20000004100 */
[----:B------:R-:W-:Y:S01]  /*6690*/  F2FP.F16.E4M3.UNPACK_B R3, R85 ;  /* 0x00000055ff03723e */ /* 0x000fe200020006ff */
[--C-:B------:R-:W-:Y:S02]  /*66a0*/  HADD2.F32 R71, -RZ, R0.reuse.H0_H0 ;  /* 0x20000000ff477230 */ /* 0x100fe40000004100 */
[----:B------:R-:W-:Y:S02]  /*66b0*/  HADD2.F32 R72, -RZ, R0.H1_H1 ;  /* 0x30000000ff487230 */ /* 0x000fe40000004100 */
[----:B------:R-:W-:Y:S01]  /*66c0*/  FMUL R0, R47, R4 ;  /* 0x000000042f007220 */ /* 0x000fe20000400000 */
[--C-:B------:R-:W-:Y:S01]  /*66d0*/  HADD2.F32 R69, -RZ, R3.reuse.H0_H0 ;  /* 0x20000003ff457230 */ /* 0x100fe20000004100 */
[----:B------:R-:W-:Y:S01]  /*66e0*/  F2FP.F16.E4M3.UNPACK_B R4, R87 ;  /* 0x00000057ff04723e */ /* 0x000fe200020006ff */
[----:B------:R-:W-:Y:S01]  /*66f0*/  HADD2.F32 R70, -RZ, R3.H1_H1 ;  /* 0x30000003ff467230 */ /* 0x000fe20000004100 */
[----:B------:R-:W-:Y:S01]  /*6700*/  F2FP.F16.E4M3.UNPACK_B R3, R86.H1 ;  /* 0x00000056ff03723e */ /* 0x000fe200030006ff */
[----:B------:R-:W-:Y:S01]  /*6710*/  FFMA R0, R49, R2, R0 ;  /* 0x0000000231007223 */ /* 0x000fe20000000000 */
[----:B------:R-:W-:Y:S01]  /*6720*/  FMUL R2, R47, R5 ;  /* 0x000000052f027220 */ /* 0x000fe20000400000 */
[----:B------:R-:W-:Y:S01]  /*6730*/  HADD2.F32 R74, -RZ, R74.H1_H1 ;  /* 0x3000004aff4a7230 */ /* 0x000fe20000004100 */
[----:B------:R-:W-:Y:S01]  /*6740*/  F2FP.F16.E4M3.UNPACK_B R5, R87.H1 ;  /* 0x00000057ff05723e */ /* 0x000fe200030006ff */
[--C-:B------:R-:W-:Y:S02]  /*6750*/  HADD2.F32 R75, -RZ, R3.reuse.H0_H0 ;  /* 0x20000003ff4b7230 */ /* 0x100fe40000004100 */
[----:B------:R-:W-:Y:S01]  /*6760*/  FFMA R2, R49, R50, R2 ;  /* 0x0000003231027223 */ /* 0x000fe20000000002 */
[----:B------:R-:W-:Y:S02]  /*6770*/  HADD2.F32 R76, -RZ, R3.H1_H1 ;  /* 0x30000003ff4c7230 */ /* 0x000fe40000004100 */
[C---:B------:R-:W-:Y:S01]  /*6780*/  FMUL R3, R47.reuse, R6 ;  /* 0x000000062f037220 */ /* 0x040fe20000400000 */
[--C-:B------:R-:W-:Y:S02]  /*6790*/  HADD2.F32 R50, -RZ, R4.reuse.H0_H0 ;  /* 0x20000004ff327230 */ /* 0x100fe40000004100 */
[C---:B------:R-:W-:Y:S01]  /*67a0*/  FMUL R6, R47.reuse, R11 ;  /* 0x0000000b2f067220 */ /* 0x040fe20000400000 */
[----:B------:R-:W-:Y:S01]  /*67b0*/  FMUL R11, R47, R16 ;  /* 0x000000102f0b7220 */ /* 0x000fe20000400000 */
[C---:B------:R-:W-:Y:S01]  /*67c0*/  FFMA R3, R49.reuse, R51, R3 ;  /* 0x0000003331037223 */ /* 0x040fe20000000003 */
[----:B------:R-:W-:Y:S01]  /*67d0*/  FFMA R7, R49, R52, R7 ;  /* 0x0000003431077223 */ /* 0x000fe20000000007 */
[----:B------:R-:W-:Y:S02]  /*67e0*/  HADD2.F32 R51, -RZ, R4.H1_H1 ;  /* 0x30000004ff337230 */ /* 0x000fe40000004100 */
[C---:B------:R-:W-:Y:S01]  /*67f0*/  FMUL R4, R47.reuse, R9 ;  /* 0x000000092f047220 */ /* 0x040fe20000400000 */
[--C-:B------:R-:W-:Y:S02]  /*6800*/  HADD2.F32 R52, -RZ, R5.reuse.H0_H0 ;  /* 0x20000005ff347230 */ /* 0x100fe40000004100 */
[----:B------:R-:W-:Y:S01]  /*6810*/  FMUL R16, R47, R21 ;  /* 0x000000152f107220 */ /* 0x000fe20000400000 */
[----:B------:R-:W-:Y:S01]  /*6820*/  F2FP.SATFINITE.E4M3.F32.PACK_AB_MERGE_C R78, R7, R3, RZ ;  /* 0x00000003074e723e */ /* 0x000fe200048070ff */
[C---:B------:R-:W-:Y:S01]  /*6830*/  FMUL R3, R47.reuse, R8 ;  /* 0x000000082f037220 */ /* 0x040fe20000400000 */
[----:B------:R-:W-:Y:S02]  /*6840*/  HADD2.F32 R77, -RZ, R5.H1_H1 ;  /* 0x30000005ff4d7230 */ /* 0x000fe40000004100 */
[C---:B------:R-:W-:Y:S01]  /*6850*/  FMUL R7, R47.reuse, R12 ;  /* 0x0000000c2f077220 */ /* 0x040fe20000400000 */
[----:B------:R-:W-:Y:S01]  /*6860*/  FMUL R8, R47, R13 ;  /* 0x0000000d2f087220 */ /* 0x000fe20000400000 */
[C---:B------:R-:W-:Y:S01]  /*6870*/  FFMA R3, R49.reuse, R53, R3 ;  /* 0x0000003531037223 */ /* 0x040fe20000000003 */
[----:B------:R-:W-:Y:S01]  /*6880*/  FFMA R4, R49, R54, R4 ;  /* 0x0000003631047223 */ /* 0x000fe20000000004 */
[C---:B------:R-:W-:Y:S01]  /*6890*/  FMUL R12, R47.reuse, R17 ;  /* 0x000000112f0c7220 */ /* 0x040fe20000400000 */
[C---:B------:R-:W-:Y:S01]  /*68a0*/  FMUL R5, R47.reuse, R10 ;  /* 0x0000000a2f057220 */ /* 0x040fe20000400000 */
[C---:B------:R-:W-:Y:S01]  /*68b0*/  FMUL R9, R47.reuse, R14 ;  /* 0x0000000e2f097220 */ /* 0x040fe20000400000 */
[C---:B------:R-:W-:Y:S01]  /*68c0*/  FMUL R10, R47.reuse, R15 ;  /* 0x0000000f2f0a7220 */ /* 0x040fe20000400000 */
[----:B------:R-:W-:Y:S01]  /*68d0*/  FMUL R15, R47, R20 ;  /* 0x000000142f0f7220 */ /* 0x000fe20000400000 */
[C---:B------:R-:W-:Y:S01]  /*68e0*/  FFMA R5, R49.reuse, R55, R5 ;  /* 0x0000003731057223 */ /* 0x040fe20000000005 */
[C---:B------:R-:W-:Y:S01]  /*68f0*/  FFMA R6, R49.reuse, R56, R6 ;  /* 0x0000003831067223 */ /* 0x040fe20000000006 */
[C---:B------:R-:W-:Y:S01]  /*6900*/  FFMA R7, R49.reuse, R57, R7 ;  /* 0x0000003931077223 */ /* 0x040fe20000000007 */
[C---:B------:R-:W-:Y:S01]  /*6910*/  FFMA R8, R49.reuse, R58, R8 ;  /* 0x0000003a31087223 */ /* 0x040fe20000000008 */
[--C-:B------:R-:W-:Y:S02]  /*6920*/  HADD2.F32 R63, -RZ, R64.reuse.H0_H0 ;  /* 0x20000040ff3f7230 */ /* 0x100fe40000004100 */
[C---:B------:R-:W-:Y:S01]  /*6930*/  FFMA R9, R49.reuse, R59, R9 ;  /* 0x0000003b31097223 */ /* 0x040fe20000000009 */
[----:B------:R-:W-:Y:S01]  /*6940*/  F2FP.SATFINITE.E4M3.F32.PACK_AB_MERGE_C R5, R6, R5, RZ ;  /* 0x000000050605723e */ /* 0x000fe200048070ff */
[C---:B------:R-:W-:Y:S01]  /*6950*/  FFMA R10, R49.reuse, R60, R10 ;  /* 0x0000003c310a7223 */ /* 0x040fe2000000000a */
[C---:B------:R-:W-:Y:S01]  /*6960*/  FFMA R11, R49.reuse, R61, R11 ;  /* 0x0000003d310b7223 */ /* 0x040fe2000000000b */
[----:B------:R-:W-:Y:S01]  /*6970*/  FFMA R12, R49, R62, R12 ;  /* 0x0000003e310c7223 */ /* 0x000fe2000000000c */
[C---:B------:R-:W-:Y:S01]  /*6980*/  FMUL R20, R47.reuse, R25 ;  /* 0x000000192f147220 */ /* 0x040fe20000400000 */
[C---:B------:R-:W-:Y:S01]  /*6990*/  FMUL R25, R47.reuse, R30 ;  /* 0x0000001e2f197220 */ /* 0x040fe20000400000 */
[C---:B------:R-:W-:Y:S01]  /*69a0*/  FMUL R30, R47.reuse, R35 ;  /* 0x000000232f1e7220 */ /* 0x040fe20000400000 */
[----:B------:R-:W-:Y:S01]  /*69b0*/  F2FP.SATFINITE.E4M3.F32.PACK_AB_MERGE_C R9, R10, R9, RZ ;  /* 0x000000090a09723e */ /* 0x000fe200048070ff */
[----:B------:R-:W-:Y:S02]  /*69c0*/  HADD2.F32 R64, -RZ, R64.H1_H1 ;  /* 0x30000040ff407230 */ /* 0x000fe40000004100 */
[C---:B------:R-:W-:Y:S01]  /*69d0*/  FMUL R13, R47.reuse, R18 ;  /* 0x000000122f0d7220 */ /* 0x040fe20000400000 */
[C---:B------:R-:W-:Y:S01]  /*69e0*/  FMUL R14, R47.reuse, R19 ;  /* 0x000000132f0e7220 */ /* 0x040fe20000400000 */
[C---:B------:R-:W-:Y:S01]  /*69f0*/  FMUL R17, R47.reuse, R22 ;  /* 0x000000162f117220 */ /* 0x040fe20000400000 */
[----:B------:R-:W-:Y:S01]  /*6a00*/  FMUL R18, R47, R23 ;  /* 0x000000172f127220 */ /* 0x000fe20000400000 */
[C---:B------:R-:W-:Y:S01]  /*6a10*/  FFMA R13, R49.reuse, R63, R13 ;  /* 0x0000003f310d7223 */ /* 0x040fe2000000000d */
[C---:B------:R-:W-:Y:S01]  /*6a20*/  FFMA R14, R49.reuse, R64, R14 ;  /* 0x00000040310e7223 */ /* 0x040fe2000000000e */
[----:B------:R-:W-:Y:S01]  /*6a30*/  FFMA R15, R49, R65, R15 ;  /* 0x00000041310f7223 */ /* 0x000fe2000000000f */
[----:B------:R-:W-:Y:S01]  /*6a40*/  FMUL R19, R47, R24 ;  /* 0x000000182f137220 */ /* 0x000fe20000400000 */
[C---:B------:R-:W-:Y:S01]  /*6a50*/  FFMA R16, R49.reuse, R66, R16 ;  /* 0x0000004231107223 */ /* 0x040fe20000000010 */
[----:B------:R-:W-:Y:S01]  /*6a60*/  FFMA R17, R49, R67, R17 ;  /* 0x0000004331117223 */ /* 0x000fe20000000011 */
[----:B------:R-:W-:Y:S01]  /*6a70*/  F2FP.SATFINITE.E4M3.F32.PACK_AB_MERGE_C R13, R14, R13, RZ ;  /* 0x0000000d0e0d723e */ /* 0x000fe200048070ff */
[C---:B------:R-:W-:Y:S01]  /*6a80*/  FMUL R21, R47.reuse, R26 ;  /* 0x0000001a2f157220 */ /* 0x040fe20000400000 */
[----:B------:R-:W-:Y:S01]  /*6a90*/  FMUL R22, R47, R27 ;  /* 0x0000001b2f167220 */ /* 0x000fe20000400000 */
[C---:B------:R-:W-:Y:S01]  /*6aa0*/  FFMA R18, R49.reuse, R68, R18 ;  /* 0x0000004431127223 */ /* 0x040fe20000000012 */
[----:B------:R-:W-:Y:S01]  /*6ab0*/  FFMA R19, R49, R69, R19 ;  /* 0x0000004531137223 */ /* 0x000fe20000000013 */
[----:B------:R-:W-:Y:S01]  /*6ac0*/  FMUL R23, R47, R28 ;  /* 0x0000001c2f177220 */ /* 0x000fe20000400000 */
[----:B------:R-:W-:Y:S01]  /*6ad0*/  FFMA R20, R49, R70, R20 ;  /* 0x0000004631147223 */ /* 0x000fe20000000014 */
[----:B------:R-:W-:Y:S01]  /*6ae0*/  FMUL R24, R47, R29 ;  /* 0x0000001d2f187220 */ /* 0x000fe20000400000 */
[C---:B------:R-:W-:Y:S01]  /*6af0*/  FFMA R21, R49.reuse, R71, R21 ;  /* 0x0000004731157223 */ /* 0x040fe20000000015 */
[----:B------:R-:W-:Y:S01]  /*6b00*/  FFMA R22, R49, R72, R22 ;  /* 0x0000004831167223 */ /* 0x000fe20000000016 */
[C---:B------:R-:W-:Y:S01]  /*6b10*/  FMUL R26, R47.reuse, R31 ;  /* 0x0000001f2f1a7220 */ /* 0x040fe20000400000 */
[----:B------:R-:W-:Y:S01]  /*6b20*/  FMUL R27, R47, R32 ;  /* 0x000000202f1b7220 */ /* 0x000fe20000400000 */
[----:B------:R-:W-:Y:S01]  /*6b30*/  FFMA R23, R49, R73, R23 ;  /* 0x0000004931177223 */ /* 0x000fe20000000017 */
[----:B------:R-:W-:Y:S01]  /*6b40*/  FMUL R28, R47, R33 ;  /* 0x000000212f1c7220 */ /* 0x000fe20000400000 */
[----:B------:R-:W-:Y:S01]  /*6b50*/  FFMA R24, R49, R74, R24 ;  /* 0x0000004a31187223 */ /* 0x000fe20000000018 */
[----:B------:R-:W-:Y:S01]  /*6b60*/  FMUL R29, R47, R34 ;  /* 0x000000222f1d7220 */ /* 0x000fe20000400000 */
[C---:B------:R-:W-:Y:S01]  /*6b70*/  FFMA R25, R49.reuse, R75, R25 ;  /* 0x0000004b31197223 */ /* 0x040fe20000000019 */
[C---:B------:R-:W-:Y:S01]  /*6b80*/  FFMA R26, R49.reuse, R76, R26 ;  /* 0x0000004c311a7223 */ /* 0x040fe2000000001a */
[C---:B------:R-:W-:Y:S01]  /*6b90*/  FFMA R27, R49.reuse, R50, R27 ;  /* 0x00000032311b7223 */ /* 0x040fe2000000001b */
[C---:B------:R-:W-:Y:S01]  /*6ba0*/  FFMA R28, R49.reuse, R51, R28 ;  /* 0x00000033311c7223 */ /* 0x040fe2000000001c */
[----:B------:R-:W-:Y:S01]  /*6bb0*/  F2FP.SATFINITE.E4M3.F32.PACK_AB_MERGE_C R17, R18, R17, RZ ;  /* 0x000000111211723e */ /* 0x000fe200048070ff */
[C---:B------:R-:W-:Y:S01]  /*6bc0*/  FFMA R29, R49.reuse, R52, R29 ;  /* 0x00000034311d7223 */ /* 0x040fe2000000001d */
[----:B------:R-:W-:Y:S01]  /*6bd0*/  F2FP.SATFINITE.E4M3.F32.PACK_AB_MERGE_C R21, R22, R21, RZ ;  /* 0x000000151615723e */ /* 0x000fe200048070ff */
[----:B------:R-:W-:Y:S01]  /*6be0*/  FFMA R30, R49, R77, R30 ;  /* 0x0000004d311e7223 */ /* 0x000fe2000000001e */
[----:B------:R-:W-:Y:S02]  /*6bf0*/  F2FP.SATFINITE.E4M3.F32.PACK_AB_MERGE_C R32, R2, R0, R78 ;  /* 0x000000000220723e */ /* 0x000fe4000480704e */
[----:B------:R-:W-:Y:S02]  /*6c00*/  F2FP.SATFINITE.E4M3.F32.PACK_AB_MERGE_C R33, R4, R3, R5 ;  /* 0x000000030421723e */ /* 0x000fe40004807005 */
[----:B------:R-:W-:Y:S02]  /*6c10*/  F2FP.SATFINITE.E4M3.F32.PACK_AB_MERGE_C R34, R8, R7, R9 ;  /* 0x000000070822723e */ /* 0x000fe40004807009 */
[----:B------:R-:W-:Y:S02]  /*6c20*/  F2FP.SATFINITE.E4M3.F32.PACK_AB_MERGE_C R35, R12, R11, R13 ;  /* 0x0000000b0c23723e */ /* 0x000fe4000480700d */
[----:B------:R-:W-:Y:S02]  /*6c30*/  F2FP.SATFINITE.E4M3.F32.PACK_AB_MERGE_C R16, R16, R15, R17 ;  /* 0x0000000f1010723e */ /* 0x000fe40004807011 */
[----:B------:R-:W-:Y:S01]  /*6c40*/  F2FP.SATFINITE.E4M3.F32.PACK_AB_MERGE_C R17, R20, R19, R21 ;  /* 0x000000131411723e */ /* 0x000fe20004807015 */
[----:B------:R1:W-:Y:S01]  /*6c50*/  STS.128 [R100+UR49+0x4200], R32 ;  /* 0x0042002064007988 */ /* 0x0003e20008000c31 */
[----:B------:R-:W-:Y:S02]  /*6c60*/  F2FP.SATFINITE.E4M3.F32.PACK_AB_MERGE_C R18, R26, R25, RZ ;  /* 0x000000191a12723e */ /* 0x000fe400048070ff */
[----:B------:R-:W-:Y:S02]  /*6c70*/  F2FP.SATFINITE.E4M3.F32.PACK_AB_MERGE_C R19, R30, R29, RZ ;  /* 0x0000001d1e13723e */ /* 0x000fe400048070ff */
[----:B------:R-:W-:Y:S02]  /*6c80*/  F2FP.SATFINITE.E4M3.F32.PACK_AB_MERGE_C R18, R24, R23, R18 ;  /* 0x000000171812723e */ /* 0x000fe40004807012 */
[----:B------:R-:W-:Y:S02]  /*6c90*/  F2FP.SATFINITE.E4M3.F32.PACK_AB_MERGE_C R19, R28, R27, R19 ;  /* 0x0000001b1c13723e */ /* 0x000fe40004807013 */
[----:B------:R-:W-:Y:S02]  /*6ca0*/  LEA R0, R105, UR49, 0x3 ;  /* 0x0000003169007c11 */ /* 0x000fe4000f8e18ff */
[----:B------:R-:W-:Y:S01]  /*6cb0*/  @P6 SHF.L.U32 R2, R104, 0x1f, RZ ;  /* 0x0000001f68026819 */ /* 0x000fe200000006ff */
[----:B------:R1:W-:Y:S01]  /*6cc0*/  STS.128 [R113+0x4200], R16 ;  /* 0x0042001071007388 */ /* 0x0003e20000000c00 */
[----:B------:R-:W-:Y:S01]  /*6cd0*/  @!PT LDS RZ, [RZ] ;  /* 0x00000000fffff984 */ /* 0x000fe20000000800 */
[----:B------:R-:W-:Y:S01]  /*6ce0*/  @!PT LDS RZ, [RZ] ;  /* 0x00000000fffff984 */ /* 0x000fe20000000800 */
[----:B------:R-:W-:Y:S01]  /*6cf0*/  @!PT LDS RZ, [RZ] ;  /* 0x00000000fffff984 */ /* 0x000fe20000000800 */
[----:B------:R-:W-:Y:S01]  /*6d00*/  @!PT LDS RZ, [RZ] ;  /* 0x00000000fffff984 */ /* 0x000fe20000000800 */
[----:B------:R2:W-:Y:S07]  /*6d10*/  MEMBAR.ALL.CTA ;  /* 0x0000000000007992 */ /* 0x0005ee0000008000 */
[----:B--2---:R-:W2:Y:S02]  /*6d20*/  FENCE.VIEW.ASYNC.S ;  /* 0x00000000000073c6 */ /* 0x004ea40000000000 */
[----:B--2---:R-:W-:Y:S06]  /*6d30*/  BAR.SYNC.DEFER_BLOCKING 0x1, 0x80 ;  /* 0x0042000000007b1d */ /* 0x004fec0000010000 */
[----:B------:R-:W-:Y:S05]  /*6d40*/  @P0 BRA `(.L_x_116) ;  /* 0x0000000000380947 */ /* 0x000fea0003800000 */
[----:B------:R-:W-:Y:S02]  /*6d50*/  UIADD3 UR4, UPT, UPT, UR49, 0x4200, URZ ;  /* 0x0000420031047890 */ /* 0x000fe4000fffe0ff */
[----:B------:R-:W-:Y:S01]  /*6d60*/  UIADD3 UR8, UP0, UPT, UR52, 0x680, URZ ;  /* 0x0000068034087890 */ /* 0x000fe2000ff1e0ff */
[----:B------:R-:W-:Y:S01]  /*6d70*/  UMOV UR43, UR36 ;  /* 0x00000024002b7c82 */ /* 0x000fe20008000000 */
[----:B------:R-:W-:Y:S02]  /*6d80*/  UIADD3 UR5, UPT, UPT, UR41, 0x80, URZ ;  /* 0x0000008029057890 */ /* 0x000fe4000fffe0ff */
[----:B------:R-:W-:Y:S01]  /*6d90*/  MOV R108, UR4 ;  /* 0x00000004006c7c02 */ /* 0x000fe20008000f00 */
[----:B------:R-:W-:Y:S02]  /*6da0*/  UIADD3.X UR9, UPT, UPT, URZ, UR53, URZ, UP0, !UPT ;  /* 0x00000035ff097290 */ /* 0x000fe400087fe4ff */
[----:B------:R-:W-:Y:S01]  /*6db0*/  UIADD3 UR4, UPT, UPT, UR49, 0x4a00, URZ ;  /* 0x00004a0031047890 */ /* 0x000fe2000fffe0ff */
[----:B------:R-:W-:Y:S01]  /*6dc0*/  R2UR UR40, R108 ;  /* 0x000000006c2872ca */ /* 0x000fe200000e0000 */
[----:B------:R-:W-:Y:S01]  /*6dd0*/  UMOV UR6, UR42 ;  /* 0x0000002a00067c82 */ /* 0x000fe20008000000 */
[----:B------:R-:W-:Y:S11]  /*6de0*/  UMOV UR7, UR36 ;  /* 0x0000002400077c82 */ /* 0x000ff60008000000 */
[----:B------:R2:W-:Y:S01]  /*6df0*/  UTMASTG.3D [UR40], [UR8] ;  /* 0x00000028080073b5 */ /* 0x0005e20008010000 */
[----:B------:R2:W-:Y:S01]  /*6e00*/  UTMASTG.3D [UR4], [UR8] ;  /* 0x00000004080073b5 */ /* 0x0005e20008010000 */
[----:B------:R0:W-:Y:S01]  /*6e10*/  UTMACMDFLUSH ;  /* 0x00000000000079b7 */ /* 0x0001e20000000000 */
[----:B--2---:R-:W-:Y:S04]  /*6e20*/  DEPBAR.LE SB0, 0x1 ;  /* 0x000080400000791a */ /* 0x004fe80000000000 */
.L_x_116:
[----:B------:R-:W-:Y:S05]  /*6e30*/  BSYNC.RECONVERGENT B0 ;  /* 0x0000000000007941 */ /* 0x000fea0003800200 */
.L_x_115:
[----:B------:R-:W-:Y:S06]  /*6e40*/  BAR.SYNC.DEFER_BLOCKING 0x1, 0x80 ;  /* 0x0042000000007b1d */ /* 0x000fec0000010000 */
[----:B------:R-:W2:Y:S01]  /*6e50*/  @P6 SYNCS.PHASECHK.TRANS64.TRYWAIT P0, [R0+URZ+0x30], R2 ;  /* 0x00003002000065a7 */ /* 0x000ea200080011ff */
[----:B------:R-:W-:Y:S01]  /*6e60*/  BSSY B1, `(.L_x_117) ;  /* 0x0000021000017945 */ /* 0x000fe20003800000 */
[----:B--2---:R-:W-:Y:S03]  /*6e70*/  @P6 SEL R114, RZ, 0x1, !P0 ;  /* 0x00000001ff726807 */ /* 0x004fe60004000000 */
[----:B------:R-:W-:Y:S05]  /*6e80*/  @!P6 BRA `(.L_x_118) ;  /* 0x000000000078e947 */ /* 0x000fea0003800000 */
[----:B------:R-:W-:Y:S01]  /*6e90*/  ISETP.NE.AND P1, PT, R115, RZ, PT ;  /* 0x000000ff7300720c */ /* 0x000fe20003f25270 */
[----:B------:R-:W-:Y:S01]  /*6ea0*/  BSSY B0, `(.L_x_119) ;  /* 0x0000009000007945 */ /* 0x000fe20003800000 */
[----:B------:R-:W-:Y:S11]  /*6eb0*/  ISETP.NE.AND P0, PT, R114, RZ, PT ;  /* 0x000000ff7200720c */ /* 0x000ff60003f05270 */
[----:B------:R-:W-:Y:S05]  /*6ec0*/  @P1 IMAD R2, R105, 0x1000, R100 ;  /* 0x0000100069021824 */ /* 0x000fea00078e0264 */
[----:B------:R-:W-:Y:S05]  /*6ed0*/  @P1 IADD3 R4, PT, PT, R2, UR49, RZ ;  /* 0x0000003102041c10 */ /* 0x000fea000fffe0ff */
[----:B------:R-:W-:Y:S01]  /*6ee0*/  @P1 IMAD.IADD R4, R4, 0x1, R116 ;  /* 0x0000000104041824 */ /* 0x000fe200078e0274 */
[----:B------:R-:W-:Y:S06]  /*6ef0*/  @P0 BRA `(.L_x_120) ;  /* 0x00000000000c0947 */ /* 0x000fec0003800000 */
[----:B------:R-:W-:Y:S04]  /*6f00*/  SHF.L.U32 R3, R104, 0x1f, RZ ;  /* 0x0000001f68037819 */ /* 0x000fe800000006ff */
[----:B------:R-:W2:Y:S02]  /*6f10*/  SYNCS.PHASECHK.TRANS64.TRYWAIT P0, [R0+URZ+0x30], R3 ;  /* 0x00003003000075a7 */ /* 0x000ea400080011ff */
[----:B--2---:R-:W-:Y:S05]  /*6f20*/  @!P0 BRA `(.L_x_121) ;  /* 0x00000034002c8947 */ /* 0x004fea0003800000 */
.L_x_120:
[----:B------:R-:W-:Y:S05]  /*6f30*/  BSYNC B0 ;  /* 0x0000000000007941 */ /* 0x000fea0003800000 */
.L_x_119:
[----:B------:R-:W-:Y:S01]  /*6f40*/  ISETP.NE.AND P0, PT, R115, RZ, PT ;  /* 0x000000ff7300720c */ /* 0x000fe20003f05270 */
[----:B------:R-:W-:Y:S11]  /*6f50*/  VIADD R105, R105, 0x1 ;  /* 0x0000000169697836 */ /* 0x000ff60000000000 */
[----:B------:R-:W-:Y:S01]  /*6f60*/  @!UPT UIADD3 URZ, UPT, UPT, URZ, URZ, URZ ;  /* 0x000000fffffff290 */ /* 0x000fe2000fffe0ff */
[----:B------:R3:W4:Y:S04]  /*6f70*/  @P0 LDS.128 R80, [R2+UR49+0x200] ;  /* 0x0002003102500984 */ /* 0x0007280008000c00 */
[----:B------:R1:W1:Y:S01]  /*6f80*/  @P0 LDS.128 R84, [R4+0x200] ;  /* 0x0002000004540984 */ /* 0x0002620000000c00 */
[C---:B------:R-:W-:Y:S01]  /*6f90*/  ISETP.NE.AND P0, PT, R105.reuse, 0x4, PT ;  /* 0x000000046900780c */ /* 0x040fe20003f05270 */
[----:B------:R-:W-:Y:S01]  /*6fa0*/  @!PT LDS RZ, [RZ] ;  /* 0x00000000fffff984 */ /* 0x000fe20000000800 */
[----:B------:R-:W-:Y:S01]  /*6fb0*/  @!PT LDS RZ, [RZ] ;  /* 0x00000000fffff984 */ /* 0x000fe20000000800 */
[----:B------:R-:W-:Y:S01]  /*6fc0*/  @!PT LDS RZ, [RZ] ;  /* 0x00000000fffff984 */ /* 0x000fe20000000800 */
[----:B------:R-:W-:Y:S01]  /*6fd0*/  @!PT LDS RZ, [RZ] ;  /* 0x00000000fffff984 */ /* 0x000fe20000000800 */
[----:B------:R5:W-:Y:S06]  /*6fe0*/  MEMBAR.ALL.CTA ;  /* 0x0000000000007992 */ /* 0x000bec0000008000 */
[----:B-----5:R-:W5:Y:S01]  /*6ff0*/  FENCE.VIEW.ASYNC.S ;  /* 0x00000000000073c6 */ /* 0x020f620000000000 */
[----:B------:R-:W-:Y:S01]  /*7000*/  SEL R105, R105, RZ, P0 ;  /* 0x000000ff69697207 */ /* 0x000fe20000000000 */
[----:B---3--:R-:W-:Y:S02]  /*7010*/  VIADD R2, R0, 0x50 ;  /* 0x0000005000027836 */ /* 0x008fe40000000000 */
[----:B--2---:R-:W-:Y:S05]  /*7020*/  IMAD.U32 R0, RZ, RZ, UR37 ;  /* 0x00000025ff007e24 */ /* 0x004fea000f8e00ff */
[----:B------:R-:W-:Y:S04]  /*7030*/  PRMT R0, R0, 0x654, R2 ;  /* 0x0000065400007816 */ /* 0x000fe80000000002 */
[----:B-----5:R2:W-:Y:S02]  /*7040*/  SYNCS.ARRIVE.TRANS64.RED.A1T0 RZ, [R0+URZ], RZ ;  /* 0x000000ff00ff79a7 */ /* 0x0205e400081004ff */
[----:B--2---:R-:W-:Y:S04]  /*7050*/  SEL R0, RZ, 0x1, P0 ;  /* 0x00000001ff007807 */ /* 0x004fe80000000000 */
[----:B-1--4-:R-:W-:Y:S02]  /*7060*/  LOP3.LUT R104, R104, R0, RZ, 0x3c, !PT ;  /* 0x0000000068687212 */ /* 0x012fe400078e3cff */
.L_x_118:
[----:B------:R-:W-:Y:S05]  /*7070*/  BSYNC B1 ;  /* 0x0000000000017941 */ /* 0x000fea0003800000 */
.L_x_117:
[----:B------:R-:W-:Y:S05]  /*7080*/  VIADD R0, R48, 0x20 ;  /* 0x0000002030007836 */ /* 0x000fea0000000000 */
[----:B------:R-:W-:Y:S04]  /*7090*/  SHF.R.U32.HI R0, RZ, 0x15, R0 ;  /* 0x00000015ff007819 */ /* 0x000fe80000011600 */
[----:B------:R-:W-:Y:S11]  /*70a0*/  LOP3.LUT P0, RZ, R0, 0x3, R102, 0x48, !PT ;  /* 0x0000000300ff7812 */ /* 0x000ff60007804866 */
[----:B------:R-:W-:Y:S02]  /*70b0*/  @!UPT UIADD3 URZ, UPT, UPT, URZ, URZ, URZ ;  /* 0x000000fffffff290 */ /* 0x000fe4000fffe0ff */
[----:B------:R-:W-:Y:S05]  /*70c0*/  @!P0 BRA `(.L_x_122) ;  /* 0x0000000000408947 */ /* 0x000fea0003800000 */
[----:B------:R-:W2:Y:S01]  /*70d0*/  LDCU.64 UR8, c[0x4][0x78] ;  /* 0x01000f00ff0877ac */ /* 0x000ea20008000a00 */
[----:B------:R-:W-:Y:S01]  /*70e0*/  MOV R3, 0x0 ;  /* 0x0000000000037802 */ /* 0x000fe20000000f00 */
[----:B------:R-:W-:Y:S02]  /*70f0*/  HFMA2 R12, -RZ, RZ, 0, 5.9604644775390625e-08 ;  /* 0x00000001ff0c7431 */ /* 0x000fe400000001ff */
[----:B------:R-:W-:Y:S02]  /*7100*/  IMAD.MOV.U32 R8, RZ, RZ, 0x192 ;  /* 0x00000192ff087424 */ /* 0x000fe400078e00ff */
[----:B------:R-:W-:Y:S01]  /*7110*/  IMAD.MOV.U32 R13, RZ, RZ, RZ ;  /* 0x000000ffff0d7224 */ /* 0x000fe200078e00ff */
[----:B------:R-:W3:Y:S01]  /*7120*/  LDCU.64 UR6, c[0x4][0x80] ;  /* 0x01001000ff0677ac */ /* 0x000ee20008000a00 */
[----:B------:R-:W4:Y:S01]  /*7130*/  LDC.64 R2, c[0x4][R3] ;  /* 0x0100000003027b82 */ /* 0x000f220000000a00 */
[----:B------:R-:W5:Y:S01]  /*7140*/  LDCU.64 UR4, c[0x4][0x18] ;  /* 0x01000300ff0477ac */ /* 0x000f620008000a00 */
[----:B--2---:R-:W-:Y:S01]  /*7150*/  MOV R5, UR9 ;  /* 0x0000000900057c02 */ /* 0x004fe20008000f00 */
[----:B------:R-:W-:Y:S01]  /*7160*/  IMAD.U32 R4, RZ, RZ, UR8 ;  /* 0x00000008ff047e24 */ /* 0x000fe2000f8e00ff */
[----:B---3--:R-:W-:Y:S01]  /*7170*/  MOV R7, UR7 ;  /* 0x0000000700077c02 */ /* 0x008fe20008000f00 */
[----:B------:R-:W-:Y:S01]  /*7180*/  IMAD.U32 R6, RZ, RZ, UR6 ;  /* 0x00000006ff067e24 */ /* 0x000fe2000f8e00ff */
[----:B-----5:R-:W-:Y:S01]  /*7190*/  MOV R11, UR5 ;  /* 0x00000005000b7c02 */ /* 0x020fe20008000f00 */
[----:B------:R-:W-:Y:S02]  /*71a0*/  IMAD.U32 R10, RZ, RZ, UR4 ;  /* 0x00000004ff0a7e24 */ /* 0x000fe4000f8e00ff */
[----:B------:R-:W-:Y:S07]  /*71b0*/  LEPC R20, `(.L_x_122) ;  /* 0x000000001014794e */ /* 0x000fee0000000000 */
[----:B-1--4-:R-:W-:Y:S05]  /*71c0*/  CALL.ABS.NOINC R2 ;  /* 0x0000000002007343 */ /* 0x012fea0003c00000 */
.L_x_122:
[-C--:B------:R-:W-:Y:S01]  /*71d0*/  F2FP.F16.E4M3.UNPACK_B R0, R81.reuse ;  /* 0x00000051ff00723e */ /* 0x080fe200020006ff */
[----:B------:R-:W-:Y:S05]  /*71e0*/  WARPSYNC.ALL ;  /* 0x0000000000007948 */ /* 0x000fea0003800000 */
[----:B------:R-:W-:Y:S01]  /*71f0*/  R2UR UR4, R48 ;  /* 0x00000000300472ca */ /* 0x000fe200000e0000 */
[--C-:B------:R-:W-:Y:S01]  /*7200*/  HADD2.F32 R54, -RZ, R0.reuse.H0_H0 ;  /* 0x20000000ff367230 */ /* 0x100fe20000004100 */
[-C--:B------:R-:W-:Y:S01]  /*7210*/  F2FP.F16.E4M3.UNPACK_B R2, R80.reuse.H1 ;  /* 0x00000050ff02723e */ /* 0x080fe200030006ff */
[----:B------:R-:W-:Y:S01]  /*7220*/  HADD2.F32 R55, -RZ, R0.H1_H1 ;  /* 0x30000000ff377230 */ /* 0x000fe20000004100 */
[----:B------:R-:W-:Y:S01]  /*7230*/  F2FP.F16.E4M3.UNPACK_B R0, R81.H1 ;  /* 0x00000051ff00723e */ /* 0x000fe200030006ff */
[----:B------:R-:W-:Y:S01]  /*7240*/  BSSY.RECONVERGENT B0, `(.L_x_123) ;  /* 0x0000099000007945 */ /* 0x000fe20003800200 */
[----:B------:R-:W-:Y:S01]  /*7250*/  F2FP.F16.E4M3.UNPACK_B R3, R80 ;  /* 0x00000050ff03723e */ /* 0x000fe200020006ff */
[----:B------:R-:W-:Y:S01]  /*7260*/  HADD2.F32 R52, -RZ, R2.H0_H0 ;  /* 0x20000002ff347230 */ /* 0x000fe20000004100 */
[----:B------:R-:W-:Y:S01]  /*7270*/  ISETP.NE.AND P0, PT, R109, RZ, PT ;  /* 0x000000ff6d00720c */ /* 0x000fe20003f05270 */
[--C-:B------:R-:W-:Y:S01]  /*7280*/  HADD2.F32 R56, -RZ, R0.reuse.H0_H0 ;  /* 0x20000000ff387230 */ /* 0x100fe20000004100 */
[----:B------:R-:W-:Y:S01]  /*7290*/  ISETP.NE.AND P6, PT, R117, RZ, PT ;  /* 0x000000ff7500720c */ /* 0x000fe20003fc5270 */
[----:B------:R-:W-:Y:S01]  /*72a0*/  HADD2.F32 R57, -RZ, R0.H1_H1 ;  /* 0x30000000ff397230 */ /* 0x000fe20000004100 */
[-C--:B------:R-:W-:Y:S01]  /*72b0*/  F2FP.F16.E4M3.UNPACK_B R0, R83.reuse ;  /* 0x00000053ff00723e */ /* 0x080fe200020006ff */
[----:B-1----:R-:W1:Y:S01]  /*72c0*/  LDTM.x32 R4, tmem[UR4+0x20] ;  /* 0x00002004000479ee */ /* 0x002e6200082c0000 */
[----:B------:R-:W-:Y:S01]  /*72d0*/  HADD2.F32 R53, -RZ, R2.H1_H1 ;  /* 0x30000002ff357230 */ /* 0x000fe20000004100 */
[----:B------:R-:W-:Y:S01]  /*72e0*/  F2FP.F16.E4M3.UNPACK_B R2, R82.H1 ;  /* 0x00000052ff02723e */ /* 0x000fe200030006ff */
[--C-:B------:R-:W-:Y:S02]  /*72f0*/  HADD2.F32 R50, -RZ, R3.reuse.H0_H0 ;  /* 0x20000003ff327230 */ /* 0x100fe40000004100 */
[--C-:B------:R-:W-:Y:S02]  /*7300*/  HADD2.F32 R62, -RZ, R0.reuse.H0_H0 ;  /* 0x20000000ff3e7230 */ /* 0x100fe40000004100 */
[----:B------:R-:W-:Y:S01]  /*7310*/  HADD2.F32 R63, -RZ, R0.H1_H1 ;  /* 0x30000000ff3f7230 */ /* 0x000fe20000004100 */
[----:B------:R-:W-:Y:S01]  /*7320*/  F2FP.F16.E4M3.UNPACK_B R0, R84.H1 ;  /* 0x00000054ff00723e */ /* 0x000fe200030006ff */
[--C-:B------:R-:W-:Y:S02]  /*7330*/  HADD2.F32 R60, -RZ, R2.reuse.H0_H0 ;  /* 0x20000002ff3c7230 */ /* 0x100fe40000004100 */
[----:B------:R-:W-:Y:S01]  /*7340*/  HADD2.F32 R61, -RZ, R2.H1_H1 ;  /* 0x30000002ff3d7230 */ /* 0x000fe20000004100 */
[----:B------:R-:W-:Y:S01]  /*7350*/  F2FP.F16.E4M3.UNPACK_B R2, R83.H1 ;  /* 0x00000053ff02723e */ /* 0x000fe200030006ff */
[----:B------:R-:W-:Y:S01]  /*7360*/  HADD2.F32 R51, -RZ, R3.H1_H1 ;  /* 0x30000003ff337230 */ /* 0x000fe20000004100 */
[----:B------:R-:W-:Y:S01]  /*7370*/  F2FP.F16.E4M3.UNPACK_B R3, R82 ;  /* 0x00000052ff03723e */ /* 0x000fe200020006ff */
[--C-:B------:R-:W-:Y:S02]  /*7380*/  HADD2.F32 R68, -RZ, R0.reuse.H0_H0 ;  /* 0x20000000ff447230 */ /* 0x100fe40000004100 */
[----:B------:R-:W-:Y:S01]  /*7390*/  HADD2.F32 R69, -RZ, R0.H1_H1 ;  /* 0x30000000ff457230 */ /* 0x000fe20000004100 */
[-C--:B------:R-:W-:Y:S01]  /*73a0*/  F2FP.F16.E4M3.UNPACK_B R0, R85.reuse.H1 ;  /* 0x00000055ff00723e */ /* 0x080fe200030006ff */
[--C-:B------:R-:W-:Y:S02]  /*73b0*/  HADD2.F32 R64, -RZ, R2.reuse.H0_H0 ;  /* 0x20000002ff407230 */ /* 0x100fe40000004100 */
[----:B------:R-:W-:Y:S01]  /*73c0*/  HADD2.F32 R65, -RZ, R2.H1_H1 ;  /* 0x30000002ff417230 */ /* 0x000fe20000004100 */
[----:B------:R-:W-:Y:S01]  /*73d0*/  F2FP.F16.E4M3.UNPACK_B R2, R85 ;  /* 0x00000055ff02723e */ /* 0x000fe200020006ff */
[--C-:B------:R-:W-:Y:S02]  /*73e0*/  HADD2.F32 R58, -RZ, R3.reuse.H0_H0 ;  /* 0x20000003ff3a7230 */ /* 0x100fe40000004100 */
[C---:B-1----:R-:W-:Y:S01]  /*73f0*/  FMUL R7, R47.reuse, R7 ;  /* 0x000000072f077220 */ /* 0x042fe20000400000 */
[----:B------:R-:W-:Y:S01]  /*7400*/  HADD2.F32 R59, -RZ, R3.H1_H1 ;  /* 0x30000003ff3b7230 */ /* 0x000fe20000004100 */
[----:B------:R-:W-:Y:S01]  /*7410*/  F2FP.F16.E4M3.UNPACK_B R3, R84 ;  /* 0x00000054ff03723e */ /* 0x000fe200020006ff */
[--C-:B------:R-:W-:Y:S02]  /*7420*/  HADD2.F32 R72, -RZ, R0.reuse.H0_H0 ;  /* 0x20000000ff487230 */ /* 0x100fe40000004100 */
[C---:B------:R-:W-:Y:S01]  /*7430*/  FMUL R11, R47.reuse, R11 ;  /* 0x0000000b2f0b7220 */ /* 0x040fe20000400000 */
[----:B------:R-:W-:Y:S01]  /*7440*/  HADD2.F32 R73, -RZ, R0.H1_H1 ;  /* 0x30000000ff497230 */ /* 0x000fe20000004100 */
[----:B------:R-:W-:Y:S01]  /*7450*/  F2FP.F16.E4M3.UNPACK_B R0, R87 ;  /* 0x00000057ff00723e */ /* 0x000fe200020006ff */
[--C-:B------:R-:W-:Y:S02]  /*7460*/  HADD2.F32 R70, -RZ, R2.reuse.H0_H0 ;  /* 0x20000002ff467230 */ /* 0x100fe40000004100 */
[C---:B------:R-:W-:Y:S01]  /*7470*/  FMUL R15, R47.reuse, R15 ;  /* 0x0000000f2f0f7220 */ /* 0x040fe20000400000 */
[----:B------:R-:W-:Y:S01]  /*7480*/  HADD2.F32 R71, -RZ, R2.H1_H1 ;  /* 0x30000002ff477230 */ /* 0x000fe20000004100 */
[-C--:B------:R-:W-:Y:S01]  /*7490*/  F2FP.F16.E4M3.UNPACK_B R2, R86.reuse.H1 ;  /* 0x00000056ff02723e */ /* 0x080fe200030006ff */
[--C-:B------:R-:W-:Y:S02]  /*74a0*/  HADD2.F32 R66, -RZ, R3.reuse.H0_H0 ;  /* 0x20000003ff427230 */ /* 0x100fe40000004100 */
[----:B------:R-:W-:Y:S01]  /*74b0*/  HADD2.F32 R67, -RZ, R3.H1_H1 ;  /* 0x30000003ff437230 */ /* 0x000fe20000004100 */
[----:B------:R-:W-:Y:S01]  /*74c0*/  F2FP.F16.E4M3.UNPACK_B R3, R86 ;  /* 0x00000056ff03723e */ /* 0x000fe200020006ff */
[--C-:B------:R-:W-:Y:S02]  /*74d0*/  HADD2.F32 R78, -RZ, R0.reuse.H0_H0 ;  /* 0x20000000ff4e7230 */ /* 0x100fe40000004100 */
[----:B------:R-:W-:Y:S02]  /*74e0*/  HADD2.F32 R79, -RZ, R0.H1_H1 ;  /* 0x30000000ff4f7230 */ /* 0x000fe40000004100 */
[C---:B------:R-:W-:Y:S01]  /*74f0*/  FMUL R0, R47.reuse, R4 ;  /* 0x000000042f007220 */ /* 0x040fe20000400000 */
[--C-:B------:R-:W-:Y:S02]  /*7500*/  HADD2.F32 R76, -RZ, R2.reuse.H0_H0 ;  /* 0x20000002ff4c7230 */ /* 0x100fe40000004100 */
[----:B------:R-:W-:Y:S01]  /*7510*/  FMUL R4, R47, R8 ;  /* 0x000000082f047220 */ /* 0x000fe20000400000 */
[----:B------:R-:W-:Y:S02]  /*7520*/  HADD2.F32 R77, -RZ, R2.H1_H1 ;  /* 0x30000002ff4d7230 */ /* 0x000fe40000004100 */
[----:B------:R-:W-:Y:S01]  /*7530*/  FFMA R0, R49, R50, R0 ;  /* 0x0000003231007223 */ /* 0x000fe20000000000 */
[--C-:B------:R-:W-:Y:S02]  /*7540*/  HADD2.F32 R74, -RZ, R3.reuse.H0_H0 ;  /* 0x20000003ff4a7230 */ /* 0x100fe40000004100 */
[C---:B------:R-:W-:Y:S01]  /*7550*/  FMUL R2, R47.reuse, R5 ;  /* 0x000000052f027220 */ /* 0x040fe20000400000 */
[----:B------:R-:W-:Y:S02]  /*7560*/  HADD2.F32 R75, -RZ, R3.H1_H1 ;  /* 0x30000003ff4b7230 */ /* 0x000fe40000004100 */
[C---:B------:R-:W-:Y:S01]  /*7570*/  FMUL R5, R47.reuse, R9 ;  /* 0x000000092f057220 */ /* 0x040fe20000400000 */
[----:B------:R-:W-:Y:S01]  /*7580*/  FMUL R8, R47, R12 ;  /* 0x0000000c2f087220 */ /* 0x000fe20000400000 */
[----:B------:R-:W-:Y:S01]  /*7590*/  FFMA R2, R49, R51, R2 ;  /* 0x0000003331027223 */ /* 0x000fe20000000002 */
[C---:B------:R-:W-:Y:S01]  /*75a0*/  FMUL R9, R47.reuse, R13 ;  /* 0x0000000d2f097220 */ /* 0x040fe20000400000 */
[C---:B------:R-:W-:Y:S01]  /*75b0*/  FMUL R12, R47.reuse, R21 ;  /* 0x000000152f0c7220 */ /* 0x040fe20000400000 */
[C---:B------:R-:W-:Y:S01]  /*75c0*/  FMUL R21, R47.reuse, R30 ;  /* 0x0000001e2f157220 */ /* 0x040fe20000400000 */
[C---:B------:R-:W-:Y:S01]  /*75d0*/  FMUL R13, R47.reuse, R22 ;  /* 0x000000162f0d7220 */ /* 0x040fe20000400000 */
        /* <DEDUP_REMOVED lines=9> */
[C---:B------:R-:W-:Y:S01]  /*7670*/  FFMA R6, R49.reuse, R56, R6 ;  /* 0x0000003831067223 */ /* 0x040fe20000000006 */
[C---:B------:R-:W-:Y:S01]  /*7680*/  FFMA R11, R49.reuse, R57, R11 ;  /* 0x00000039310b7223 */ /* 0x040fe2000000000b */
[C---:B------:R-:W-:Y:S01]  /*7690*/  FFMA R8, R49.reuse, R58, R8 ;  /* 0x0000003a31087223 */ /* 0x040fe20000000008 */
[----:B------:R-:W-:Y:S01]  /*76a0*/  FFMA R9, R49, R59, R9 ;  /* 0x0000003b31097223 */ /* 0x000fe20000000009 */
[----:B------:R-:W-:Y:S01]  /*76b0*/  F2FP.SATFINITE.E4M3.F32.PACK_AB_MERGE_C R52, R7, R3, RZ ;  /* 0x000000030734723e */ /* 0x000fe200048070ff */
[----:B------:R-:W-:Y:S01]  /*76c0*/  FFMA R10, R49, R60, R10 ;  /* 0x0000003c310a7223 */ /* 0x000fe2000000000a */
[----:B------:R-:W-:Y:S01]  /*76d0*/  F2FP.SATFINITE.E4M3.F32.PACK_AB_MERGE_C R53, R11, R6, RZ ;  /* 0x000000060b35723e */ /* 0x000fe200048070ff */
[----:B------:R-:W-:Y:S01]  /*76e0*/  FFMA R15, R49, R61, R15 ;  /* 0x0000003d310f7223 */ /* 0x000fe2000000000f */
[C---:B------:R-:W-:Y:S01]  /*76f0*/  FMUL R3, R47.reuse, R16 ;  /* 0x000000102f037220 */ /* 0x040fe20000400000 */
[C---:B------:R-:W-:Y:S01]  /*7700*/  FMUL R6, R47.reuse, R17 ;  /* 0x000000112f067220 */ /* 0x040fe20000400000 */
[----:B------:R-:W-:Y:S01]  /*7710*/  F2FP.F16.E4M3.UNPACK_B R51, R87.H1 ;  /* 0x00000057ff33723e */ /* 0x000fe200030006ff */
[----:B------:R-:W-:Y:S01]  /*7720*/  FMUL R11, R47, R20 ;  /* 0x000000142f0b7220 */ /* 0x000fe20000400000 */
[----:B------:R-:W-:Y:S01]  /*7730*/  F2FP.SATFINITE.E4M3.F32.PACK_AB_MERGE_C R54, R15, R10, RZ ;  /* 0x0000000a0f36723e */ /* 0x000fe200048070ff */
[C---:B------:R-:W-:Y:S01]  /*7740*/  FFMA R3, R49.reuse, R62, R3 ;  /* 0x0000003e31037223 */ /* 0x040fe20000000003 */
[----:B------:R-:W-:Y:S01]  /*7750*/  FFMA R6, R49, R63, R6 ;  /* 0x0000003f31067223 */ /* 0x000fe20000000006 */
[----:B------:R-:W-:Y:S01]  /*7760*/  FMUL R20, R47, R29 ;  /* 0x0000001d2f147220 */ /* 0x000fe20000400000 */
[----:B------:R-:W-:Y:S01]  /*7770*/  F2FP.SATFINITE.E4M3.F32.PACK_AB_MERGE_C R29, R5, R4, R53 ;  /* 0x00000004051d723e */ /* 0x000fe20004807035 */
[----:B------:R-:W-:Y:S01]  /*7780*/  FMUL R10, R47, R19 ;  /* 0x000000132f0a7220 */ /* 0x000fe20000400000 */
[----:B------:R-:W-:Y:S01]  /*7790*/  F2FP.SATFINITE.E4M3.F32.PACK_AB_MERGE_C R30, R9, R8, R54 ;  /* 0x00000008091e723e */ /* 0x000fe20004807036 */
        /* <DEDUP_REMOVED lines=10> */
[----:B------:R-:W-:Y:S01]  /*7840*/  FFMA R14, R49, R69, R14 ;  /* 0x00000045310e7223 */ /* 0x000fe2000000000e */
[----:B------:R-:W-:Y:S01]  /*7850*/  FMUL R18, R47, R27 ;  /* 0x0000001b2f127220 */ /* 0x000fe20000400000 */
[C---:B------:R-:W-:Y:S01]  /*7860*/  FFMA R15, R49.reuse, R70, R15 ;  /* 0x00000046310f7223 */ /* 0x040fe2000000000f */
[C---:B------:R-:W-:Y:S01]  /*7870*/  FFMA R16, R49.reuse, R71, R16 ;  /* 0x0000004731107223 */ /* 0x040fe20000000010 */
[C---:B------:R-:W-:Y:S01]  /*7880*/  FFMA R17, R49.reuse, R72, R17 ;  /* 0x0000004831117223 */ /* 0x040fe20000000011 */
[C---:B------:R-:W-:Y:S01]  /*7890*/  FFMA R18, R49.reuse, R73, R18 ;  /* 0x0000004931127223 */ /* 0x040fe20000000012 */
[----:B------:R-:W-:Y:S01]  /*78a0*/  FFMA R19, R49, R74, R19 ;  /* 0x0000004a31137223 */ /* 0x000fe20000000013 */
[----:B------:R-:W-:Y:S01]  /*78b0*/  FMUL R23, R47, R32 ;  /* 0x000000202f177220 */ /* 0x000fe20000400000 */
[----:B------:R-:W-:Y:S01]  /*78c0*/  FFMA R20, R49, R75, R20 ;  /* 0x0000004b31147223 */ /* 0x000fe20000000014 */
[----:B------:R-:W-:Y:S01]  /*78d0*/  FMUL R24, R47, R33 ;  /* 0x000000212f187220 */ /* 0x000fe20000400000 */
[--C-:B------:R-:W-:Y:S02]  /*78e0*/  HADD2.F32 R50, -RZ, R51.reuse.H0_H0 ;  /* 0x20000033ff327230 */ /* 0x100fe40000004100 */
[----:B------:R-:W-:Y:S01]  /*78f0*/  FFMA R21, R49, R76, R21 ;  /* 0x0000004c31157223 */ /* 0x000fe20000000015 */
[----:B------:R-:W-:Y:S02]  /*7900*/  HADD2.F32 R51, -RZ, R51.H1_H1 ;  /* 0x30000033ff337230 */ /* 0x000fe40000004100 */
[----:B------:R-:W-:Y:S01]  /*7910*/  FMUL R25, R47, R34 ;  /* 0x000000222f197220 */ /* 0x000fe20000400000 */
[----:B------:R-:W-:Y:S01]  /*7920*/  FFMA R22, R49, R77, R22 ;  /* 0x0000004d31167223 */ /* 0x000fe20000000016 */
[----:B------:R-:W-:Y:S01]  /*7930*/  FMUL R26, R47, R35 ;  /* 0x000000232f1a7220 */ /* 0x000fe20000400000 */
[----:B------:R-:W-:Y:S01]  /*7940*/  F2FP.SATFINITE.E4M3.F32.PACK_AB_MERGE_C R7, R10, R7, RZ ;  /* 0x000000070a07723e */ /* 0x000fe200048070ff */
[C---:B------:R-:W-:Y:S01]  /*7950*/  FFMA R23, R49.reuse, R78, R23 ;  /* 0x0000004e31177223 */ /* 0x040fe20000000017 */
[C---:B------:R-:W-:Y:S01]  /*7960*/  FFMA R24, R49.reuse, R79, R24 ;  /* 0x0000004f31187223 */ /* 0x040fe20000000018 */
[C---:B------:R-:W-:Y:S01]  /*7970*/  FFMA R25, R49.reuse, R50, R25 ;  /* 0x0000003231197223 */ /* 0x040fe20000000019 */
[----:B------:R-:W-:Y:S01]  /*7980*/  FFMA R26, R49, R51, R26 ;  /* 0x00000033311a7223 */ /* 0x000fe2000000001a */
[----:B------:R-:W-:Y:S02]  /*7990*/  F2FP.SATFINITE.E4M3.F32.PACK_AB_MERGE_C R28, R2, R0, R52 ;  /* 0x00000000021c723e */ /* 0x000fe40004807034 */
[----:B------:R-:W-:Y:S02]  /*79a0*/  F2FP.SATFINITE.E4M3.F32.PACK_AB_MERGE_C R31, R6, R3, R7 ;  /* 0x00000003061f723e */ /* 0x000fe40004807007 */
[----:B------:R-:W-:Y:S02]  /*79b0*/  F2FP.SATFINITE.E4M3.F32.PACK_AB_MERGE_C R13, R14, R13, RZ ;  /* 0x0000000d0e0d723e */ /* 0x000fe400048070ff */
[----:B------:R-:W-:Y:S01]  /*79c0*/  F2FP.SATFINITE.E4M3.F32.PACK_AB_MERGE_C R17, R18, R17, RZ ;  /* 0x000000111211723e */ /* 0x000fe200048070ff */
[----:B------:R1:W-:Y:S01]  /*79d0*/  STS.128 [R100+UR49+0x5200], R28 ;  /* 0x0052001c64007988 */ /* 0x0003e20008000c31 */
[----:B------:R-:W-:Y:S02]  /*79e0*/  F2FP.SATFINITE.E4M3.F32.PACK_AB_MERGE_C R14, R22, R21, RZ ;  /* 0x00000015160e723e */ /* 0x000fe400048070ff */
[----:B------:R-:W-:Y:S02]  /*79f0*/  F2FP.SATFINITE.E4M3.F32.PACK_AB_MERGE_C R25, R26, R25, RZ ;  /* 0x000000191a19723e */ /* 0x000fe400048070ff */
[----:B------:R-:W-:Y:S02]  /*7a00*/  F2FP.SATFINITE.E4M3.F32.PACK_AB_MERGE_C R12, R12, R11, R13 ;  /* 0x0000000b0c0c723e */ /* 0x000fe4000480700d */
[----:B------:R-:W-:Y:S02]  /*7a10*/  F2FP.SATFINITE.E4M3.F32.PACK_AB_MERGE_C R13, R16, R15, R17 ;  /* 0x0000000f100d723e */ /* 0x000fe40004807011 */
        /* <DEDUP_REMOVED lines=13> */
[----:B------:R-:W-:Y:S02]  /*7af0*/  UIADD3 UR12, UP0, UPT, UR52, 0x680, URZ ;  /* 0x00000680340c7890 */ /* 0x000fe4000ff1e0ff */
[----:B------:R-:W-:Y:S02]  /*7b00*/  UIADD3 UR9, UPT, UPT, UR41, 0x20, URZ ;  /* 0x0000002029097890 */ /* 0x000fe4000fffe0ff */
[----:B------:R-:W-:Y:S02]  /*7b10*/  UIADD3 UR8, UPT, UPT, UR49, 0x5200, URZ ;  /* 0x0000520031087890 */ /* 0x000fe4000fffe0ff */
[----:B------:R-:W-:Y:S01]  /*7b20*/  UIADD3.X UR13, UPT, UPT, URZ, UR53, URZ, UP0, !UPT ;  /* 0x00000035ff0d7290 */ /* 0x000fe200087fe4ff */
[----:B------:R-:W-:Y:S01]  /*7b30*/  UMOV UR10, UR42 ;  /* 0x0000002a000a7c82 */ /* 0x000fe20008000000 */
[----:B------:R-:W-:Y:S01]  /*7b40*/  UMOV UR11, UR36 ;  /* 0x00000024000b7c82 */ /* 0x000fe20008000000 */
[----:B------:R-:W-:Y:S02]  /*7b50*/  UIADD3 UR5, UPT, UPT, UR41, 0xa0, URZ ;  /* 0x000000a029057890 */ /* 0x000fe4000fffe0ff */
[----:B------:R-:W-:Y:S01]  /*7b60*/  UIADD3 UR4, UPT, UPT, UR49, 0x5a00, URZ ;  /* 0x00005a0031047890 */ /* 0x000fe2000fffe0ff */
[----:B------:R-:W-:Y:S03]  /*7b70*/  UMOV UR6, UR42 ;  /* 0x0000002a00067c82 */ /* 0x000fe60008000000 */
[----:B------:R2:W-:Y:S01]  /*7b80*/  UTMASTG.3D [UR8], [UR12] ;  /* 0x000000080c0073b5 */ /* 0x0005e20008010000 */
[----:B------:R-:W-:Y:S04]  /*7b90*/  UMOV UR7, UR36 ;  /* 0x0000002400077c82 */ /* 0x000fe80008000000 */
[----:B------:R2:W-:Y:S01]  /*7ba0*/  UTMASTG.3D [UR4], [UR12] ;  /* 0x000000040c0073b5 */ /* 0x0005e20008010000 */
[----:B------:R0:W-:Y:S01]  /*7bb0*/  UTMACMDFLUSH ;  /* 0x00000000000079b7 */ /* 0x0001e20000000000 */
[----:B--2---:R-:W-:Y:S04]  /*7bc0*/  DEPBAR.LE SB0, 0x1 ;  /* 0x000080400000791a */ /* 0x004fe80000000000 */
.L_x_124:
[----:B------:R-:W-:Y:S05]  /*7bd0*/  BSYNC.RECONVERGENT B0 ;  /* 0x0000000000007941 */ /* 0x000fea0003800200 */
.L_x_123:
        /* <DEDUP_REMOVED lines=15> */
.L_x_128:
[----:B------:R-:W-:Y:S05]  /*7cd0*/  BSYNC B0 ;  /* 0x0000000000007941 */ /* 0x000fea0003800000 */
.L_x_127:
[----:B------:R-:W-:Y:S01]  /*7ce0*/  ISETP.NE.AND P0, PT, R115, RZ, PT ;  /* 0x000000ff7300720c */ /* 0x000fe20003f05270 */
[----:B------:R-:W-:Y:S11]  /*7cf0*/  VIADD R105, R105, 0x1 ;  /* 0x0000000169697836 */ /* 0x000ff60000000000 */
[----:B------:R-:W-:Y:S01]  /*7d00*/  @!UPT UIADD3 URZ, UPT, UPT, URZ, URZ, URZ ;  /* 0x000000fffffff290 */ /* 0x000fe2000fffe0ff */
[----:B------:R3:W4:Y:S04]  /*7d10*/  @P0 LDS.128 R84, [R2+0x200] ;  /* 0x0002000002540984 */ /* 0x0007280000000c00 */
[----:B------:R1:W1:Y:S01]  /*7d20*/  @P0 LDS.128 R80, [R3+UR49+0x200] ;  /* 0x0002003103500984 */ /* 0x0002620008000c00 */
        /* <DEDUP_REMOVED lines=14> */
.L_x_126:
[----:B------:R-:W-:Y:S05]  /*7e10*/  BSYNC B1 ;  /* 0x0000000000017941 */ /* 0x000fea0003800000 */
.L_x_125:
[----:B------:R-:W-:Y:S05]  /*7e20*/  VIADD R0, R48, 0x40 ;  /* 0x0000004030007836 */ /* 0x000fea0000000000 */
[----:B------:R-:W-:Y:S04]  /*7e30*/  SHF.R.U32.HI R0, RZ, 0x15, R0 ;  /* 0x00000015ff007819 */ /* 0x000fe80000011600 */
[----:B------:R-:W-:Y:S11]  /*7e40*/  LOP3.LUT P0, RZ, R0, 0x3, R102, 0x48, !PT ;  /* 0x0000000300ff7812 */ /* 0x000ff60007804866 */
[----:B------:R-:W-:Y:S02]  /*7e50*/  @!UPT UIADD3 URZ, UPT, UPT, URZ, URZ, URZ ;  /* 0x000000fffffff290 */ /* 0x000fe4000fffe0ff */
[----:B------:R-:W-:Y:S05]  /*7e60*/  @!P0 BRA `(.L_x_130) ;  /* 0x0000000000408947 */ /* 0x000fea0003800000 */
[----:B------:R-:W2:Y:S01]  /*7e70*/  LDCU.64 UR8, c[0x4][0x78] ;  /* 0x01000f00ff0877ac */ /* 0x000ea20008000a00 */
[----:B------:R-:W-:Y:S01]  /*7e80*/  MOV R3, 0x0 ;  /* 0x0000000000037802 */ /* 0x000fe20000000f00 */
[----:B-1----:R-:W-:Y:S02]  /*7e90*/  HFMA2 R12, -RZ, RZ, 0, 5.9604644775390625e-08 ;  /* 0x00000001ff0c7431 */ /* 0x002fe400000001ff */
[----:B------:R-:W-:Y:S02]  /*7ea0*/  IMAD.MOV.U32 R8, RZ, RZ, 0x192 ;  /* 0x00000192ff087424 */ /* 0x000fe400078e00ff */
[----:B------:R-:W-:Y:S01]  /*7eb0*/  IMAD.MOV.U32 R13, RZ, RZ, RZ ;  /* 0x000000ffff0d7224 */ /* 0x000fe200078e00ff */
[----:B------:R-:W1:Y:S01]  /*7ec0*/  LDCU.64 UR6, c[0x4][0x80] ;  /* 0x01001000ff0677ac */ /* 0x000e620008000a00 */
[----:B------:R-:W3:Y:S01]  /*7ed0*/  LDC.64 R2, c[0x4][R3] ;  /* 0x0100000003027b82 */ /* 0x000ee20000000a00 */
[----:B------:R-:W4:Y:S01]  /*7ee0*/  LDCU.64 UR4, c[0x4][0x18] ;  /* 0x01000300ff0477ac */ /* 0x000f220008000a00 */
[----:B--2---:R-:W-:Y:S01]  /*7ef0*/  MOV R5, UR9 ;  /* 0x0000000900057c02 */ /* 0x004fe20008000f00 */
[----:B------:R-:W-:Y:S01]  /*7f00*/  IMAD.U32 R4, RZ, RZ, UR8 ;  /* 0x00000008ff047e24 */ /* 0x000fe2000f8e00ff */
[----:B-1----:R-:W-:Y:S01]  /*7f10*/  MOV R7, UR7 ;  /* 0x0000000700077c02 */ /* 0x002fe20008000f00 */
[----:B------:R-:W-:Y:S01]  /*7f20*/  IMAD.U32 R6, RZ, RZ, UR6 ;  /* 0x00000006ff067e24 */ /* 0x000fe2000f8e00ff */
[----:B----4-:R-:W-:Y:S01]  /*7f30*/  MOV R11, UR5 ;  /* 0x00000005000b7c02 */ /* 0x010fe20008000f00 */
[----:B------:R-:W-:Y:S02]  /*7f40*/  IMAD.U32 R10, RZ, RZ, UR4 ;  /* 0x00000004ff0a7e24 */ /* 0x000fe4000f8e00ff */
[----:B------:R-:W-:Y:S07]  /*7f50*/  LEPC R20, `(.L_x_130) ;  /* 0x000000001014794e */ /* 0x000fee0000000000 */
[----:B---3--:R-:W-:Y:S05]  /*7f60*/  CALL.ABS.NOINC R2 ;  /* 0x0000000002007343 */ /* 0x008fea0003c00000 */
.L_x_130:
        /* <DEDUP_REMOVED lines=147> */
[----:B------:R-:W-:Y:S02]  /*88a0*/  UIADD3 UR12, UP0, UPT, UR52, 0x680, URZ ;  /* 0x00000680340c7890 */ /* 0x000fe4000ff1e0ff */
[----:B------:R-:W-:Y:S02]  /*88b0*/  UIADD3 UR5, UPT, UPT, UR41, 0x40, URZ ;  /* 0x0000004029057890 */ /* 0x000fe4000fffe0ff */
[----:B------:R-:W-:Y:S01]  /*88c0*/  MOV R108, UR4 ;  /* 0x00000004006c7c02 */ /* 0x000fe20008000f00 */
[----:B------:R-:W-:Y:S01]  /*88d0*/  UIADD3.X UR13, UPT, UPT, URZ, UR53, URZ, UP0, !UPT ;  /* 0x00000035ff0d7290 */ /* 0x000fe200087fe4ff */
[----:B------:R-:W-:Y:S02]  /*88e0*/  UMOV UR6, UR42 ;  /* 0x0000002a00067c82 */ /* 0x000fe40008000000 */
[----:B------:R-:W-:Y:S01]  /*88f0*/  R2UR UR4, R108 ;  /* 0x000000006c0472ca */ /* 0x000fe200000e0000 */
[----:B------:R-:W-:Y:S01]  /*8900*/  UMOV UR7, UR36 ;  /* 0x0000002400077c82 */ /* 0x000fe20008000000 */
[----:B------:R-:W-:Y:S02]  /*8910*/  UIADD3 UR9, UPT, UPT, UR41, 0xc0, URZ ;  /* 0x000000c029097890 */ /* 0x000fe4000fffe0ff */
[----:B------:R-:W-:Y:S01]  /*8920*/  UIADD3 UR8, UPT, UPT, UR49, 0x4a00, URZ ;  /* 0x00004a0031087890 */ /* 0x000fe2000fffe0ff */
[----:B------:R-:W-:Y:S01]  /*8930*/  UMOV UR10, UR42 ;  /* 0x0000002a000a7c82 */ /* 0x000fe20008000000 */
[----:B------:R-:W-:Y:S07]  /*8940*/  UMOV UR11, UR36 ;  /* 0x00000024000b7c82 */ /* 0x000fee0008000000 */
[----:B------:R2:W-:Y:S01]  /*8950*/  UTMASTG.3D [UR4], [UR12] ;  /* 0x000000040c0073b5 */ /* 0x0005e20008010000 */
[----:B------:R2:W-:Y:S01]  /*8960*/  UTMASTG.3D [UR8], [UR12] ;  /* 0x000000080c0073b5 */ /* 0x0005e20008010000 */
[----:B------:R0:W-:Y:S01]  /*8970*/  UTMACMDFLUSH ;  /* 0x00000000000079b7 */ /* 0x0001e20000000000 */
[----:B--2---:R-:W-:Y:S04]  /*8980*/  DEPBAR.LE SB0, 0x1 ;  /* 0x000080400000791a */ /* 0x004fe80000000000 */
.L_x_132:
[----:B------:R-:W-:Y:S05]  /*8990*/  BSYNC.RECONVERGENT B0 ;  /* 0x0000000000007941 */ /* 0x000fea0003800200 */
.L_x_131:
        /* <DEDUP_REMOVED lines=15> */
.L_x_136:
[----:B------:R-:W-:Y:S05]  /*8a90*/  BSYNC B0 ;  /* 0x0000000000007941 */ /* 0x000fea0003800000 */
.L_x_135:
        /* <DEDUP_REMOVED lines=19> */
.L_x_134:
[----:B------:R-:W-:Y:S05]  /*8bd0*/  BSYNC B1 ;  /* 0x0000000000017941 */ /* 0x000fea0003800000 */
.L_x_133:
        /* <DEDUP_REMOVED lines=21> */
.L_x_138:
[----:B------:R-:W-:Y:S01]  /*8d30*/  ISETP.NE.AND P0, PT, R109, RZ, PT ;  /* 0x000000ff6d00720c */ /* 0x000fe20003f05270 */
[----:B------:R-:W-:Y:S05]  /*8d40*/  WARPSYNC.ALL ;  /* 0x0000000000007948 */ /* 0x000fea0003800000 */
[----:B------:R-:W-:Y:S01]  /*8d50*/  R2UR UR4, R48 ;  /* 0x00000000300472ca */ /* 0x000fe200000e0000 */
[----:B------:R-:W-:Y:S01]  /*8d60*/  BSSY.RECONVERGENT B0, `(.L_x_139) ;  /* 0x000009f000007945 */ /* 0x000fe20003800200 */
[-C--:B------:R-:W-:Y:S02]  /*8d70*/  F2FP.F16.E4M3.UNPACK_B R4, R81.reuse ;  /* 0x00000051ff04723e */ /* 0x080fe400020006ff */
[-C--:B------:R-:W-:Y:S02]  /*8d80*/  F2FP.F16.E4M3.UNPACK_B R2, R80.reuse ;  /* 0x00000050ff02723e */ /* 0x080fe400020006ff */
[----:B------:R-:W-:Y:S01]  /*8d90*/  F2FP.F16.E4M3.UNPACK_B R80, R80.H1 ;  /* 0x00000050ff50723e */ /* 0x000fe200030006ff */
[--C-:B------:R-:W-:Y:S01]  /*8da0*/  HADD2.F32 R50, -RZ, R4.reuse.H0_H0 ;  /* 0x20000004ff327230 */ /* 0x100fe20000004100 */
[----:B------:R-:W-:Y:S01]  /*8db0*/  F2FP.F16.E4M3.UNPACK_B R81, R81.H1 ;  /* 0x00000051ff51723e */ /* 0x000fe200030006ff */
[----:B------:R-:W-:Y:S01]  /*8dc0*/  HADD2.F32 R51, -RZ, R4.H1_H1 ;  /* 0x30000004ff337230 */ /* 0x000fe20000004100 */
[-C--:B------:R-:W-:Y:S01]  /*8dd0*/  F2FP.F16.E4M3.UNPACK_B R55, R82.reuse ;  /* 0x00000052ff37723e */ /* 0x080fe200020006ff */
[--C-:B------:R-:W-:Y:S01]  /*8de0*/  HADD2.F32 R0, -RZ, R2.reuse.H0_H0 ;  /* 0x20000002ff007230 */ /* 0x100fe20000004100 */
[----:B------:R-:W-:Y:S01]  /*8df0*/  F2FP.F16.E4M3.UNPACK_B R82, R82.H1 ;  /* 0x00000052ff52723e */ /* 0x000fe200030006ff */
[----:B-1----:R-:W1:Y:S01]  /*8e00*/  LDTM.x32 R4, tmem[UR4+0x60] ;  /* 0x00006004000479ee */ /* 0x002e6200082c0000 */
[----:B------:R-:W-:Y:S01]  /*8e10*/  NOP ;  /* 0x0000000000007918 */ /* 0x000fe20000000000 */
[----:B------:R-:W-:Y:S01]  /*8e20*/  IADD3 R111, PT, PT, R111, 0xc0, RZ ;  /* 0x000000c06f6f7810 */ /* 0x000fe20007ffe0ff */
[----:B------:R-:W-:Y:S01]  /*8e30*/  HADD2.F32 R2, -RZ, R2.H1_H1 ;  /* 0x30000002ff027230 */ /* 0x000fe20000004100 */
[----:B------:R-:W-:Y:S01]  /*8e40*/  F2FP.F16.E4M3.UNPACK_B R59, R83 ;  /* 0x00000053ff3b723e */ /* 0x000fe200020006ff */
[--C-:B------:R-:W-:Y:S01]  /*8e50*/  HADD2.F32 R54, -RZ, R55.reuse.H0_H0 ;  /* 0x20000037ff367230 */ /* 0x100fe20000004100 */
[----:B------:R-:W-:Y:S01]  /*8e60*/  LOP3.LUT R111, R111, 0xfefffff8, RZ, 0xc0, !PT ;  /* 0xfefffff86f6f7812 */ /* 0x000fe200078ec0ff */
[----:B------:R-:W-:Y:S01]  /*8e70*/  HADD2.F32 R55, -RZ, R55.H1_H1 ;  /* 0x30000037ff377230 */ /* 0x000fe20000004100 */
[----:B------:R-:W-:Y:S01]  /*8e80*/  F2FP.F16.E4M3.UNPACK_B R63, R84 ;  /* 0x00000054ff3f723e */ /* 0x000fe200020006ff */
[--C-:B------:R-:W-:Y:S01]  /*8e90*/  HADD2.F32 R58, -RZ, R59.reuse.H0_H0 ;  /* 0x2000003bff3a7230 */ /* 0x100fe20000004100 */
[----:B-1----:R1:W-:Y:S01]  /*8ea0*/  SYNCS.ARRIVE.TRANS64.RED.A1T0 RZ, [R111+URZ], RZ ;  /* 0x000000ff6fff79a7 */ /* 0x0023e200081004ff */
[----:B------:R-:W-:Y:S01]  /*8eb0*/  HADD2.F32 R59, -RZ, R59.H1_H1 ;  /* 0x3000003bff3b7230 */ /* 0x000fe20000004100 */
[----:B------:R-:W-:Y:S01]  /*8ec0*/  F2FP.F16.E4M3.UNPACK_B R67, R85 ;  /* 0x00000055ff43723e */ /* 0x000fe200020006ff */
[--C-:B------:R-:W-:Y:S01]  /*8ed0*/  HADD2.F32 R62, -RZ, R63.reuse.H0_H0 ;  /* 0x2000003fff3e7230 */ /* 0x100fe20000004100 */
[----:B------:R-:W-:Y:S01]  /*8ee0*/  F2FP.F16.E4M3.UNPACK_B R71, R86 ;  /* 0x00000056ff47723e */ /* 0x000fe200020006ff */
[----:B------:R-:W-:Y:S01]  /*8ef0*/  HADD2.F32 R63, -RZ, R63.H1_H1 ;  /* 0x3000003fff3f7230 */ /* 0x000fe20000004100 */
[----:B------:R-:W-:Y:S01]  /*8f00*/  F2FP.F16.E4M3.UNPACK_B R75, R87 ;  /* 0x00000057ff4b723e */ /* 0x000fe200020006ff */
[--C-:B------:R-:W-:Y:S01]  /*8f10*/  HADD2.F32 R66, -RZ, R67.reuse.H0_H0 ;  /* 0x20000043ff427230 */ /* 0x100fe20000004100 */
[----:B------:R-:W-:Y:S01]  /*8f20*/  F2FP.F16.E4M3.UNPACK_B R83, R83.H1 ;  /* 0x00000053ff53723e */ /* 0x000fe200030006ff */
[----:B------:R-:W-:Y:S01]  /*8f30*/  HADD2.F32 R67, -RZ, R67.H1_H1 ;  /* 0x30000043ff437230 */ /* 0x000fe20000004100 */
[----:B------:R-:W-:Y:S01]  /*8f40*/  F2FP.F16.E4M3.UNPACK_B R84, R84.H1 ;  /* 0x00000054ff54723e */ /* 0x000fe200030006ff */
[--C-:B------:R-:W-:Y:S01]  /*8f50*/  HADD2.F32 R70, -RZ, R71.reuse.H0_H0 ;  /* 0x20000047ff467230 */ /* 0x100fe20000004100 */
[----:B------:R-:W-:Y:S01]  /*8f60*/  F2FP.F16.E4M3.UNPACK_B R85, R85.H1 ;  /* 0x00000055ff55723e */ /* 0x000fe200030006ff */
[----:B------:R-:W-:Y:S02]  /*8f70*/  HADD2.F32 R71, -RZ, R71.H1_H1 ;  /* 0x30000047ff477230 */ /* 0x000fe40000004100 */
[C---:B------:R-:W-:Y:S01]  /*8f80*/  FMUL R4, R47.reuse, R4 ;  /* 0x000000042f047220 */ /* 0x040fe20000400000 */
[C---:B------:R-:W-:Y:S01]  /*8f90*/  FMUL R5, R47.reuse, R5 ;  /* 0x000000052f057220 */ /* 0x040fe20000400000 */
[--C-:B------:R-:W-:Y:S02]  /*8fa0*/  HADD2.F32 R3, -RZ, R80.reuse.H0_H0 ;  /* 0x20000050ff037230 */ /* 0x100fe40000004100 */
[----:B------:R-:W-:Y:S01]  /*8fb0*/  FMUL R8, R47, R8 ;  /* 0x000000082f087220 */ /* 0x000fe20000400000 */
[C---:B------:R-:W-:Y:S01]  /*8fc0*/  FFMA R4, R49.reuse, R0, R4 ;  /* 0x0000000031047223 */ /* 0x040fe20000000004 */
        /* <DEDUP_REMOVED lines=12> */
[--C-:B------:R-:W-:Y:S02]  /*9090*/  HADD2.F32 R74, -RZ, R75.reuse.H0_H0 ;  /* 0x2000004bff4a7230 */ /* 0x100fe40000004100 */
[C---:B------:R-:W-:Y:S01]  /*90a0*/  FMUL R28, R47.reuse, R32 ;  /* 0x000000202f1c7220 */ /* 0x040fe20000400000 */
[----:B------:R-:W-:Y:S02]  /*90b0*/  HADD2.F32 R75, -RZ, R75.H1_H1 ;  /* 0x3000004bff4b7230 */ /* 0x000fe40000004100 */
[C---:B------:R-:W-:Y:S01]  /*90c0*/  FMUL R29, R47.reuse, R33 ;  /* 0x000000212f1d7220 */ /* 0x040fe20000400000 */
[----:B------:R-:W-:Y:S02]  /*90d0*/  HADD2.F32 R48, -RZ, R80.H1_H1 ;  /* 0x30000050ff307230 */ /* 0x000fe40000004100 */
[C---:B------:R-:W-:Y:S01]  /*90e0*/  FMUL R6, R47.reuse, R6 ;  /* 0x000000062f067220 */ /* 0x040fe20000400000 */
[C---:B------:R-:W-:Y:S01]  /*90f0*/  FMUL R7, R47.reuse, R7 ;  /* 0x000000072f077220 */ /* 0x040fe20000400000 */
[--C-:B------:R-:W-:Y:S02]  /*9100*/  HADD2.F32 R52, -RZ, R81.reuse.H0_H0 ;  /* 0x20000051ff347230 */ /* 0x100fe40000004100 */
[----:B------:R-:W-:Y:S01]  /*9110*/  FMUL R10, R47, R10 ;  /* 0x0000000a2f0a7220 */ /* 0x000fe20000400000 */
[C---:B------:R-:W-:Y:S01]  /*9120*/  FFMA R6, R49.reuse, R3, R6 ;  /* 0x0000000331067223 */ /* 0x040fe20000000006 */
[----:B------:R-:W-:Y:S02]  /*9130*/  HADD2.F32 R53, -RZ, R81.H1_H1 ;  /* 0x30000051ff357230 */ /* 0x000fe40000004100 */
[C---:B------:R-:W-:Y:S01]  /*9140*/  FFMA R7, R49.reuse, R48, R7 ;  /* 0x0000003031077223 */ /* 0x040fe20000000007 */
[C---:B------:R-:W-:Y:S01]  /*9150*/  FFMA R8, R49.reuse, R50, R8 ;  /* 0x0000003231087223 */ /* 0x040fe20000000008 */
[C---:B------:R-:W-:Y:S01]  /*9160*/  FFMA R9, R49.reuse, R51, R9 ;  /* 0x0000003331097223 */ /* 0x040fe20000000009 */
[----:B------:R-:W-:Y:S01]  /*9170*/  FFMA R10, R49, R52, R10 ;  /* 0x00000034310a7223 */ /* 0x000fe2000000000a */
[----:B------:R-:W-:Y:S01]  /*9180*/  FMUL R11, R47, R11 ;  /* 0x0000000b2f0b7220 */ /* 0x000fe20000400000 */
[----:B------:R-:W-:Y:S01]  /*9190*/  F2FP.F16.E4M3.UNPACK_B R86, R86.H1 ;  /* 0x00000056ff56723e */ /* 0x000fe200030006ff */
[--C-:B------:R-:W-:Y:S01]  /*91a0*/  HADD2.F32 R56, -RZ, R82.reuse.H0_H0 ;  /* 0x20000052ff387230 */ /* 0x100fe20000004100 */
[----:B------:R-:W-:Y:S01]  /*91b0*/  F2FP.SATFINITE.E4M3.F32.PACK_AB_MERGE_C R6, R7, R6, RZ ;  /* 0x000000060706723e */ /* 0x000fe200048070ff */
[C---:B------:R-:W-:Y:S01]  /*91c0*/  FFMA R11, R49.reuse, R53, R11 ;  /* 0x00000035310b7223 */ /* 0x040fe2000000000b */
[C---:B------:R-:W-:Y:S01]  /*91d0*/  FFMA R12, R49.reuse, R54, R12 ;  /* 0x00000036310c7223 */ /* 0x040fe2000000000c */
[----:B------:R-:W-:Y:S01]  /*91e0*/  FFMA R13, R49, R55, R13 ;  /* 0x00000037310d7223 */ /* 0x000fe2000000000d */
[----:B------:R-:W-:Y:S01]  /*91f0*/  F2FP.SATFINITE.E4M3.F32.PACK_AB_MERGE_C R4, R5, R4, R6 ;  /* 0x000000040504723e */ /* 0x000fe20004807006 */
[----:B------:R-:W-:Y:S01]  /*9200*/  HADD2.F32 R57, -RZ, R82.H1_H1 ;  /* 0x30000052ff397230 */ /* 0x000fe20000004100 */
[----:B------:R-:W-:Y:S01]  /*9210*/  F2FP.SATFINITE.E4M3.F32.PACK_AB_MERGE_C R10, R11, R10, RZ ;  /* 0x0000000a0b0a723e */ /* 0x000fe200048070ff */
[C---:B------:R-:W-:Y:S01]  /*9220*/  FMUL R14, R47.reuse, R14 ;  /* 0x0000000e2f0e7220 */ /* 0x040fe20000400000 */
[----:B------:R-:W-:Y:S01]  /*9230*/  FMUL R15, R47, R15 ;  /* 0x0000000f2f0f7220 */ /* 0x000fe20000400000 */
[--C-:B------:R-:W-:Y:S01]  /*9240*/  HADD2.F32 R60, -RZ, R83.reuse.H0_H0 ;  /* 0x20000053ff3c7230 */ /* 0x100fe20000004100 */
[----:B------:R-:W-:Y:S01]  /*9250*/  F2FP.SATFINITE.E4M3.F32.PACK_AB_MERGE_C R5, R9, R8, R10 ;  /* 0x000000080905723e */ /* 0x000fe2000480700a */
[C---:B------:R-:W-:Y:S01]  /*9260*/  FFMA R14, R49.reuse, R56, R14 ;  /* 0x00000038310e7223 */ /* 0x040fe2000000000e */
[C---:B------:R-:W-:Y:S01]  /*9270*/  FFMA R15, R49.reuse, R57, R15 ;  /* 0x00000039310f7223 */ /* 0x040fe2000000000f */
[C---:B------:R-:W-:Y:S01]  /*9280*/  FFMA R16, R49.reuse, R58, R16 ;  /* 0x0000003a31107223 */ /* 0x040fe20000000010 */
[----:B------:R-:W-:Y:S01]  /*9290*/  FFMA R17, R49, R59, R17 ;  /* 0x0000003b31117223 */ /* 0x000fe20000000011 */
[----:B------:R-:W-:Y:S02]  /*92a0*/  HADD2.F32 R61, -RZ, R83.H1_H1 ;  /* 0x30000053ff3d7230 */ /* 0x000fe40000004100 */
[C---:B------:R-:W-:Y:S01]  /*92b0*/  FMUL R18, R47.reuse, R18 ;  /* 0x000000122f127220 */ /* 0x040fe20000400000 */
[C---:B------:R-:W-:Y:S01]  /*92c0*/  FMUL R19, R47.reuse, R19 ;  /* 0x000000132f137220 */ /* 0x040fe20000400000 */
[--C-:B------:R-:W-:Y:S02]  /*92d0*/  HADD2.F32 R64, -RZ, R84.reuse.H0_H0 ;  /* 0x20000054ff407230 */ /* 0x100fe40000004100 */
[----:B------:R-:W-:Y:S01]  /*92e0*/  FMUL R22, R47, R22 ;  /* 0x000000162f167220 */ /* 0x000fe20000400000 */
[C---:B------:R-:W-:Y:S01]  /*92f0*/  FFMA R18, R49.reuse, R60, R18 ;  /* 0x0000003c31127223 */ /* 0x040fe20000000012 */
[----:B------:R-:W-:Y:S02]  /*9300*/  HADD2.F32 R65, -RZ, R84.H1_H1 ;  /* 0x30000054ff417230 */ /* 0x000fe40000004100 */
[----:B------:R-:W-:Y:S01]  /*9310*/  FFMA R19, R49, R61, R19 ;  /* 0x0000003d31137223 */ /* 0x000fe20000000013 */
[----:B------:R-:W-:Y:S01]  /*9320*/  FMUL R23, R47, R23 ;  /* 0x000000172f177220 */ /* 0x000fe20000400000 */
[C---:B------:R-:W-:Y:S01]  /*9330*/  FFMA R20, R49.reuse, R62, R20 ;  /* 0x0000003e31147223 */ /* 0x040fe20000000014 */
[C---:B------:R-:W-:Y:S01]  /*9340*/  FFMA R21, R49.reuse, R63, R21 ;  /* 0x0000003f31157223 */ /* 0x040fe20000000015 */
[--C-:B------:R-:W-:Y:S02]  /*9350*/  HADD2.F32 R68, -RZ, R85.reuse.H0_H0 ;  /* 0x20000055ff447230 */ /* 0x100fe40000004100 */
[----:B------:R-:W-:Y:S01]  /*9360*/  FFMA R22, R49, R64, R22 ;  /* 0x0000004031167223 */ /* 0x000fe20000000016 */
[----:B------:R-:W-:Y:S02]  /*9370*/  HADD2.F32 R69, -RZ, R85.H1_H1 ;  /* 0x30000055ff457230 */ /* 0x000fe40000004100 */
[----:B------:R-:W-:Y:S01]  /*9380*/  FMUL R3, R47, R26 ;  /* 0x0000001a2f037220 */ /* 0x000fe20000400000 */
[----:B------:R-:W-:Y:S01]  /*9390*/  FFMA R23, R49, R65, R23 ;  /* 0x0000004131177223 */ /* 0x000fe20000000017 */
[----:B------:R-:W-:Y:S01]  /*93a0*/  FMUL R27, R47, R27 ;  /* 0x0000001b2f1b7220 */ /* 0x000fe20000400000 */
[C---:B------:R-:W-:Y:S01]  /*93b0*/  FFMA R0, R49.reuse, R66, R0 ;  /* 0x0000004231007223 */ /* 0x040fe20000000000 */
[----:B------:R-:W-:Y:S01]  /*93c0*/  F2FP.F16.E4M3.UNPACK_B R87, R87.H1 ;  /* 0x00000057ff57723e */ /* 0x000fe200030006ff */
        /* <DEDUP_REMOVED lines=15> */
[----:B------:R-:W-:Y:S01]  /*94c0*/  F2FP.SATFINITE.E4M3.F32.PACK_AB_MERGE_C R14, R15, R14, RZ ;  /* 0x0000000e0f0e723e */ /* 0x000fe200048070ff */
[----:B------:R-:W-:Y:S01]  /*94d0*/  FFMA R28, R49, R74, R28 ;  /* 0x0000004a311c7223 */ /* 0x000fe2000000001c */
[----:B------:R-:W-:Y:S01]  /*94e0*/  F2FP.SATFINITE.E4M3.F32.PACK_AB_MERGE_C R7, R19, R18, RZ ;  /* 0x000000121307723e */ /* 0x000fe200048070ff */
[C---:B------:R-:W-:Y:S01]  /*94f0*/  FFMA R29, R49.reuse, R75, R29 ;  /* 0x0000004b311d7223 */ /* 0x040fe2000000001d */
[----:B------:R-:W-:Y:S01]  /*9500*/  FFMA R30, R49, R76, R30 ;  /* 0x0000004c311e7223 */ /* 0x000fe2000000001e */
[----:B------:R-:W-:Y:S01]  /*9510*/  F2FP.SATFINITE.E4M3.F32.PACK_AB_MERGE_C R22, R23, R22, RZ ;  /* 0x000000161716723e */ /* 0x000fe200048070ff */
[----:B------:R-:W-:Y:S01]  /*9520*/  FFMA R35, R49, R77, R35 ;  /* 0x0000004d31237223 */ /* 0x000fe20000000023 */
[----:B------:R-:W-:Y:S02]  /*9530*/  F2FP.SATFINITE.E4M3.F32.PACK_AB_MERGE_C R6, R13, R12, R14 ;  /* 0x0000000c0d06723e */ /* 0x000fe4000480700e */
[----:B------:R-:W-:Y:S02]  /*9540*/  F2FP.SATFINITE.E4M3.F32.PACK_AB_MERGE_C R7, R17, R16, R7 ;  /* 0x000000101107723e */ /* 0x000fe40004807007 */
[----:B------:R-:W-:Y:S02]  /*9550*/  F2FP.SATFINITE.E4M3.F32.PACK_AB_MERGE_C R20, R21, R20, R22 ;  /* 0x000000141514723e */ /* 0x000fe40004807016 */
[----:B------:R-:W-:Y:S01]  /*9560*/  F2FP.SATFINITE.E4M3.F32.PACK_AB_MERGE_C R3, R27, R3, RZ ;  /* 0x000000031b03723e */ /* 0x000fe200048070ff */
[----:B------:R1:W-:Y:S01]  /*9570*/  STS.128 [R100+UR49+0x5200], R4 ;  /* 0x0052000464007988 */ /* 0x0003e20008000c31 */
[----:B------:R-:W-:Y:S02]  /*9580*/  F2FP.SATFINITE.E4M3.F32.PACK_AB_MERGE_C R22, R31, R26, RZ ;  /* 0x0000001a1f16723e */ /* 0x000fe400048070ff */
[----:B------:R-:W-:Y:S02]  /*9590*/  F2FP.SATFINITE.E4M3.F32.PACK_AB_MERGE_C R23, R35, R30, RZ ;  /* 0x0000001e2317723e */ /* 0x000fe400048070ff */
[----:B------:R-:W-:Y:S02]  /*95a0*/  F2FP.SATFINITE.E4M3.F32.PACK_AB_MERGE_C R21, R2, R0, R3 ;  /* 0x000000000215723e */ /* 0x000fe40004807003 */
[----:B------:R-:W-:Y:S02]  /*95b0*/  F2FP.SATFINITE.E4M3.F32.PACK_AB_MERGE_C R22, R25, R24, R22 ;  /* 0x000000181916723e */ /* 0x000fe40004807016 */
[----:B------:R-:W-:Y:S02]  /*95c0*/  F2FP.SATFINITE.E4M3.F32.PACK_AB_MERGE_C R23, R29, R28, R23 ;  /* 0x0000001c1d17723e */ /* 0x000fe40004807017 */
[----:B------:R-:W-:Y:S03]  /*95d0*/  IADD3 R45, PT, PT, R45, 0x1, RZ ;  /* 0x000000012d2d7810 */ /* 0x000fe60007ffe0ff */
        /* <DEDUP_REMOVED lines=23> */
.L_x_140:
[----:B------:R-:W-:Y:S05]  /*9750*/  BSYNC.RECONVERGENT B0 ;  /* 0x0000000000007941 */ /* 0x000fea0003800200 */
.L_x_139:
[----:B------:R-:W-:Y:S01]  /*9760*/  BAR.SYNC.DEFER_BLOCKING 0x1, 0x80 ;  /* 0x0042000000007b1d */ /* 0x000fe20000010000 */
[----:B------:R-:W-:Y:S01]  /*9770*/  ISETP.NE.AND P2, PT, R110, RZ, PT ;  /* 0x000000ff6e00720c */ /* 0x000fe20003f45270 */
[----:B------:R-:W-:Y:S01]  /*9780*/  IMAD.IADD R15, R43, 0x1, R94 ;  /* 0x000000012b0f7824 */ /* 0x000fe200078e025e */
[----:B------:R-:W-:Y:S01]  /*9790*/  ISETP.NE.AND P0, PT, R112, 0x2, PT ;  /* 0x000000027000780c */ /* 0x000fe20003f05270 */
[----:B------:R-:W-:Y:S01]  /*97a0*/  IMAD.IADD R14, R44, 0x1, R95 ;  /* 0x000000012c0e7824 */ /* 0x000fe200078e025f */
[----:B------:R-:W-:Y:S02]  /*97b0*/  ISETP.NE.AND P1, PT, R45, 0x4, PT ;  /* 0x000000042d00780c */ /* 0x000fe40003f25270 */
[----:B------:R-:W-:Y:S02]  /*97c0*/  SEL R2, RZ, 0x1, P0 ;  /* 0x00000001ff027807 */ /* 0x000fe40000000000 */
[----:B------:R-:W-:Y:S02]  /*97d0*/  SEL R0, RZ, 0x1, P1 ;  /* 0x00000001ff007807 */ /* 0x000fe40000800000 */
[----:B------:R-:W-:Y:S02]  /*97e0*/  LOP3.LUT R106, R106, R2, RZ, 0x3c, !PT ;  /* 0x000000026a6a7212 */ /* 0x000fe400078e3cff */
[----:B------:R-:W-:Y:S02]  /*97f0*/  LOP3.LUT R107, R107, R0, RZ, 0x3c, !PT ;  /* 0x000000006b6b7212 */ /* 0x000fe400078e3cff */
[----:B------:R-:W-:Y:S02]  /*9800*/  @P2 R2UR UR36, R103 ;  /* 0x00000000672422ca */ /* 0x000fe400000e0000 */
[----:B------:R-:W-:Y:S02]  /*9810*/  SEL R112, R112, RZ, P0 ;  /* 0x000000ff70707207 */ /* 0x000fe40000000000 */
[----:B------:R-:W-:Y:S01]  /*9820*/  SEL R45, R45, RZ, P1 ;  /* 0x000000ff2d2d7207 */ /* 0x000fe20000800000 */
[----:B------:R-:W-:Y:S10]  /*9830*/  @P2 BRA `(.L_x_141) ;  /* 0xffffffb800fc2947 */ /* 0x000ff4000383ffff */
[----:B------:R-:W-:Y:S05]  /*9840*/  EXIT ;  /* 0x000000000000794d */ /* 0x000fea0003800000 */
.L_x_24:
[----:B--2---:R2:W4:Y:S02]  /*9850*/  SYNCS.PHASECHK.TRANS64.TRYWAIT P0, [R2+URZ+0xf0], R3 ;  /* 0x0000f003020075a7 */ /* 0x00452400080011ff */
[----:B----4-:R-:W-:Y:S05]  /*9860*/  @!P0 NANOSLEEP.SYNCS 0x989680 ;  /* 0x009896800000895d */ /* 0x010fea0003900000 */
[----:B------:R-:W4:Y:S02]  /*9870*/  @!P0 SYNCS.PHASECHK.TRANS64 P0, [R2+URZ+0xf0], R3 ;  /* 0x0000f003020085a7 */ /* 0x000f2400080010ff */
[----:B----4-:R-:W-:Y:S05]  /*9880*/  @!P0 BRA `(.L_x_24) ;  /* 0xfffffffc00f08947 */ /* 0x010fea000383ffff */
[----:B------:R-:W-:Y:S05]  /*9890*/  BRA `(.L_x_142) ;  /* 0xffffff7c00d47947 */ /* 0x000fea000383ffff */
.L_x_27:
[----:B------:R-:W-:-:S07]  /*98a0*/  MOV R2, UR33 ;  /* 0x0000002100027c02 */ /* 0x000fce0008000f00 */
.L_x_143:
[----:B-1----:R1:W2:Y:S02]  /*98b0*/  SYNCS.PHASECHK.TRANS64.TRYWAIT P0, [R2+URZ+0x18], R4 ;  /* 0x00001804020075a7 */ /* 0x0022a400080011ff */
[----:B--2---:R-:W-:Y:S05]  /*98c0*/  @!P0 NANOSLEEP.SYNCS 0x989680 ;  /* 0x009896800000895d */ /* 0x004fea0003900000 */
[----:B------:R-:W2:Y:S02]  /*98d0*/  @!P0 SYNCS.PHASECHK.TRANS64 P0, [R2+URZ+0x18], R4 ;  /* 0x00001804020085a7 */ /* 0x000ea400080010ff */
[----:B--2---:R-:W-:Y:S05]  /*98e0*/  @!P0 BRA `(.L_x_143) ;  /* 0xfffffffc00f08947 */ /* 0x004fea000383ffff */
[----:B------:R-:W-:Y:S05]  /*98f0*/  BRA `(.L_x_26) ;  /* 0xffffff80003c7947 */ /* 0x000fea000383ffff */
.L_x_34:
[----:B-1----:R-:W-:-:S07]  /*9900*/  MOV R2, UR17 ;  /* 0x0000001100027c02 */ /* 0x002fce0008000f00 */
.L_x_144:
[----:B-1----:R1:W2:Y:S02]  /*9910*/  SYNCS.PHASECHK.TRANS64.TRYWAIT P0, [R2+URZ+0x18], R4 ;  /* 0x00001804020075a7 */ /* 0x0022a400080011ff */
[----:B--2---:R-:W-:Y:S05]  /*9920*/  @!P0 NANOSLEEP.SYNCS 0x989680 ;  /* 0x009896800000895d */ /* 0x004fea0003900000 */
[----:B------:R-:W2:Y:S02]  /*9930*/  @!P0 SYNCS.PHASECHK.TRANS64 P0, [R2+URZ+0x18], R4 ;  /* 0x00001804020085a7 */ /* 0x000ea400080010ff */
[----:B--2---:R-:W-:Y:S05]  /*9940*/  @!P0 BRA `(.L_x_144) ;  /* 0xfffffffc00f08947 */ /* 0x004fea000383ffff */
[----:B------:R-:W-:Y:S05]  /*9950*/  BRA `(.L_x_33) ;  /* 0xffffff8000f87947 */ /* 0x000fea000383ffff */
.L_x_39:
[----:B-1----:R1:W2:Y:S02]  /*9960*/  SYNCS.PHASECHK.TRANS64.TRYWAIT P0, [R2+URZ+0x80], R3 ;  /* 0x00008003020075a7 */ /* 0x0022a400080011ff */
[----:B--2---:R-:W-:Y:S05]  /*9970*/  @!P0 NANOSLEEP.SYNCS 0x989680 ;  /* 0x009896800000895d */ /* 0x004fea0003900000 */
[----:B------:R-:W2:Y:S02]  /*9980*/  @!P0 SYNCS.PHASECHK.TRANS64 P0, [R2+URZ+0x80], R3 ;  /* 0x00008003020085a7 */ /* 0x000ea400080010ff */
[----:B--2---:R-:W-:Y:S05]  /*9990*/  @!P0 BRA `(.L_x_39) ;  /* 0xfffffffc00f08947 */ /* 0x004fea000383ffff */
[----:B------:R-:W-:Y:S05]  /*99a0*/  BRA `(.L_x_145) ;  /* 0xffffff84009c7947 */ /* 0x000fea000383ffff */
.L_x_43:
[----:B---3--:R-:W-:-:S07]  /*99b0*/  MOV R0, UR4 ;  /* 0x0000000400007c02 */ /* 0x008fce0008000f00 */
.L_x_146:
[----:B-1----:R1:W2:Y:S02]  /*99c0*/  SYNCS.PHASECHK.TRANS64.TRYWAIT P0, [R0+URZ], R2 ;  /* 0x00000002000075a7 */ /* 0x0022a400080011ff */
[----:B--2---:R-:W-:Y:S05]  /*99d0*/  @!P0 NANOSLEEP.SYNCS 0x989680 ;  /* 0x009896800000895d */ /* 0x004fea0003900000 */
[----:B------:R-:W2:Y:S02]  /*99e0*/  @!P0 SYNCS.PHASECHK.TRANS64 P0, [R0+URZ], R2 ;  /* 0x00000002000085a7 */ /* 0x000ea400080010ff */
[----:B--2---:R-:W-:Y:S05]  /*99f0*/  @!P0 BRA `(.L_x_146) ;  /* 0xfffffffc00f08947 */ /* 0x004fea000383ffff */
[----:B------:R-:W-:Y:S05]  /*9a00*/  BRA `(.L_x_147) ;  /* 0xffffff8c000c7947 */ /* 0x000fea000383ffff */
.L_x_44:
[----:B---3--:R-:W-:-:S07]  /*9a10*/  MOV R0, UR4 ;  /* 0x0000000400007c02 */ /* 0x008fce0008000f00 */
.L_x_148:
[----:B-1----:R1:W2:Y:S02]  /*9a20*/  SYNCS.PHASECHK.TRANS64.TRYWAIT P0, [R0+URZ], R2 ;  /* 0x00000002000075a7 */ /* 0x0022a400080011ff */
[----:B--2---:R-:W-:Y:S05]  /*9a30*/  @!P0 NANOSLEEP.SYNCS 0x989680 ;  /* 0x009896800000895d */ /* 0x004fea0003900000 */
[----:B------:R-:W2:Y:S02]  /*9a40*/  @!P0 SYNCS.PHASECHK.TRANS64 P0, [R0+URZ], R2 ;  /* 0x00000002000085a7 */ /* 0x000ea400080010ff */
[----:B--2---:R-:W-:Y:S05]  /*9a50*/  @!P0 BRA `(.L_x_148) ;  /* 0xfffffffc00f08947 */ /* 0x004fea000383ffff */
[----:B------:R-:W-:Y:S05]  /*9a60*/  BRA `(.L_x_149) ;  /* 0xffffff8c00187947 */ /* 0x000fea000383ffff */
.L_x_47:
[----:B-1----:R1:W2:Y:S02]  /*9a70*/  SYNCS.PHASECHK.TRANS64.TRYWAIT P0, [R0+URZ+0xe0], R4 ;  /* 0x0000e004000075a7 */ /* 0x0022a400080011ff */
[----:B--2---:R-:W-:Y:S05]  /*9a80*/  @!P0 NANOSLEEP.SYNCS 0x989680 ;  /* 0x009896800000895d */ /* 0x004fea0003900000 */
[----:B------:R-:W2:Y:S02]  /*9a90*/  @!P0 SYNCS.PHASECHK.TRANS64 P0, [R0+URZ+0xe0], R4 ;  /* 0x0000e004000085a7 */ /* 0x000ea400080010ff */
[----:B--2---:R-:W-:Y:S05]  /*9aa0*/  @!P0 BRA `(.L_x_47) ;  /* 0xfffffffc00f08947 */ /* 0x004fea000383ffff */
[----:B------:R-:W-:Y:S05]  /*9ab0*/  BRA `(.L_x_150) ;  /* 0xffffff8c00787947 */ /* 0x000fea000383ffff */
.L_x_48:
[----:B------:R-:W-:-:S07]  /*9ac0*/  MOV R0, UR5 ;  /* 0x0000000500007c02 */ /* 0x000fce0008000f00 */
.L_x_151:
[----:B-1----:R1:W2:Y:S02]  /*9ad0*/  SYNCS.PHASECHK.TRANS64.TRYWAIT P0, [R0+URZ+0x90], R5 ;  /* 0x00009005000075a7 */ /* 0x0022a400080011ff */
[----:B--2---:R-:W-:Y:S05]  /*9ae0*/  @!P0 NANOSLEEP.SYNCS 0x989680 ;  /* 0x009896800000895d */ /* 0x004fea0003900000 */
[----:B------:R-:W2:Y:S02]  /*9af0*/  @!P0 SYNCS.PHASECHK.TRANS64 P0, [R0+URZ+0x90], R5 ;  /* 0x00009005000085a7 */ /* 0x000ea400080010ff */
[----:B--2---:R-:W-:Y:S05]  /*9b00*/  @!P0 BRA `(.L_x_151) ;  /* 0xfffffffc00f08947 */ /* 0x004fea000383ffff */
[----:B------:R-:W-:Y:S05]  /*9b10*/  BRA `(.L_x_152) ;  /* 0xffffff8c00887947 */ /* 0x000fea000383ffff */
.L_x_49:
[----:B-1----:R1:W2:Y:S02]  /*9b20*/  SYNCS.PHASECHK.TRANS64.TRYWAIT P1, [R0+URZ+0x80], R4 ;  /* 0x00008004000075a7 */ /* 0x0022a400080211ff */
[----:B--2---:R-:W-:Y:S05]  /*9b30*/  @!P1 NANOSLEEP.SYNCS 0x989680 ;  /* 0x009896800000995d */ /* 0x004fea0003900000 */
[----:B------:R-:W2:Y:S02]  /*9b40*/  @!P1 SYNCS.PHASECHK.TRANS64 P1, [R0+URZ+0x80], R4 ;  /* 0x00008004000095a7 */ /* 0x000ea400080210ff */
[----:B--2---:R-:W-:Y:S05]  /*9b50*/  @!P1 BRA `(.L_x_49) ;  /* 0xfffffffc00f09947 */ /* 0x004fea000383ffff */
[----:B------:R-:W-:Y:S05]  /*9b60*/  BRA `(.L_x_153) ;  /* 0xffffff8c00b87947 */ /* 0x000fea000383ffff */
.L_x_52:
[----:B------:R-:W-:-:S07]  /*9b70*/  MOV R0, UR5 ;  /* 0x0000000500007c02 */ /* 0x000fce0008000f00 */
.L_x_154:
[----:B-1----:R1:W2:Y:S02]  /*9b80*/  SYNCS.PHASECHK.TRANS64.TRYWAIT P0, [R0+URZ+0x90], R2 ;  /* 0x00009002000075a7 */ /* 0x0022a400080011ff */
[----:B--2---:R-:W-:Y:S05]  /*9b90*/  @!P0 NANOSLEEP.SYNCS 0x989680 ;  /* 0x009896800000895d */ /* 0x004fea0003900000 */
[----:B------:R-:W2:Y:S02]  /*9ba0*/  @!P0 SYNCS.PHASECHK.TRANS64 P0, [R0+URZ+0x90], R2 ;  /* 0x00009002000085a7 */ /* 0x000ea400080010ff */
[----:B--2---:R-:W-:Y:S05]  /*9bb0*/  @!P0 BRA `(.L_x_154) ;  /* 0xfffffffc00f08947 */ /* 0x004fea000383ffff */
[----:B------:R-:W-:Y:S05]  /*9bc0*/  BRA `(.L_x_51) ;  /* 0xffffff90000c7947 */ /* 0x000fea000383ffff */
.L_x_61:
[----:B-1----:R-:W-:-:S04]  /*9bd0*/  MOV R4, UR6 ;  /* 0x0000000600047c02 */ /* 0x002fc80008000f00 */
[----:B------:R1:W2:Y:S03]  /*9be0*/  SYNCS.PHASECHK.TRANS64.TRYWAIT P0, [R4+URZ+0x8], R5 ;  /* 0x00000805040075a7 */ /* 0x0002a600080011ff */
[----:B--2---:R-:W-:Y:S05]  /*9bf0*/  @!P0 NANOSLEEP.SYNCS 0x989680 ;  /* 0x009896800000895d */ /* 0x004fea0003900000 */
[----:B------:R-:W2:Y:S02]  /*9c00*/  @!P0 SYNCS.PHASECHK.TRANS64 P0, [R4+URZ+0x8], R5 ;  /* 0x00000805040085a7 */ /* 0x000ea400080010ff */
[----:B--2---:R-:W-:Y:S05]  /*9c10*/  @!P0 BRA `(.L_x_61) ;  /* 0xfffffffc00ec8947 */ /* 0x004fea000383ffff */
[----:B------:R-:W-:Y:S05]  /*9c20*/  BRA `(.L_x_60) ;  /* 0xffffff9000c07947 */ /* 0x000fea000383ffff */
.L_x_63:
[----:B------:R-:W-:Y:S01]  /*9c30*/  BSSY B0, `(.L_x_155) ;  /* 0x0000006000007945 */ /* 0x000fe20003800000 */
[----:B------:R-:W-:-:S07]  /*9c40*/  MOV R15, 0xffffffff ;  /* 0xffffffff000f7802 */ /* 0x000fce0000000f00 */
[----:B-1---5:R-:W-:Y:S05]  /*9c50*/  WARPSYNC.COLLECTIVE R15, `(.L_x_156) ;  /* 0x000000000f0c7348 */ /* 0x022fea0003c00000 */
[----:B------:R-:W-:Y:S02]  /*9c60*/  ELECT P6, UR79, PT ;  /* 0x00000000004f782f */ /* 0x000fe400038c0000 */
[----:B------:R-:W-:Y:S01]  /*9c70*/  MOV R14, UR79 ;  /* 0x0000004f000e7c02 */ /* 0x000fe20008000f00 */
[----:B-1---5:R-:W-:Y:S10]  /*9c80*/  ENDCOLLECTIVE ;  /* 0x000000000000791b */ /* 0x022ff40003800000 */
.L_x_156:
[----:B------:R-:W-:Y:S05]  /*9c90*/  BSYNC B0 ;  /* 0x0000000000007941 */ /* 0x000fea0003800000 */
.L_x_155:
[----:B------:R-:W-:Y:S05]  /*9ca0*/  BRA `(.L_x_157) ;  /* 0xffffff9000f07947 */ /* 0x000fea000383ffff */
.L_x_65:
[----:B-1----:R-:W-:-:S04]  /*9cb0*/  MOV R2, UR6 ;  /* 0x0000000600027c02 */ /* 0x002fc80008000f00 */
[----:B------:R1:W2:Y:S03]  /*9cc0*/  SYNCS.PHASECHK.TRANS64.TRYWAIT P0, [R2+URZ+0x8], R3 ;  /* 0x00000803020075a7 */ /* 0x0002a600080011ff */
[----:B--2---:R-:W-:Y:S05]  /*9cd0*/  @!P0 NANOSLEEP.SYNCS 0x989680 ;  /* 0x009896800000895d */ /* 0x004fea0003900000 */
[----:B------:R-:W2:Y:S02]  /*9ce0*/  @!P0 SYNCS.PHASECHK.TRANS64 P0, [R2+URZ+0x8], R3 ;  /* 0x00000803020085a7 */ /* 0x000ea400080010ff */
[----:B--2---:R-:W-:Y:S05]  /*9cf0*/  @!P0 BRA `(.L_x_65) ;  /* 0xfffffffc00ec8947 */ /* 0x004fea000383ffff */
[----:B------:R-:W-:Y:S05]  /*9d00*/  BRA `(.L_x_64) ;  /* 0xffffff9000f47947 */ /* 0x000fea000383ffff */
.L_x_66:
[----:B-1----:R1:W2:Y:S02]  /*9d10*/  SYNCS.PHASECHK.TRANS64.TRYWAIT P0, [R0+URZ+0x80], R4 ;  /* 0x00008004000075a7 */ /* 0x0022a400080011ff */
[----:B--2---:R-:W-:Y:S05]  /*9d20*/  @!P0 NANOSLEEP.SYNCS 0x989680 ;  /* 0x009896800000895d */ /* 0x004fea0003900000 */
[----:B------:R-:W2:Y:S02]  /*9d30*/  @!P0 SYNCS.PHASECHK.TRANS64 P0, [R0+URZ+0x80], R4 ;  /* 0x00008004000085a7 */ /* 0x000ea400080010ff */
[----:B--2---:R-:W-:Y:S05]  /*9d40*/  @!P0 BRA `(.L_x_66) ;  /* 0xfffffffc00f08947 */ /* 0x004fea000383ffff */
[----:B------:R-:W-:Y:S05]  /*9d50*/  BRA `(.L_x_158) ;  /* 0xffffff9400d07947 */ /* 0x000fea000383ffff */
.L_x_68:
[----:B------:R-:W-:-:S07]  /*9d60*/  MOV R0, UR10 ;  /* 0x0000000a00007c02 */ /* 0x000fce0008000f00 */
.L_x_159:
[----:B-1----:R1:W2:Y:S02]  /*9d70*/  SYNCS.PHASECHK.TRANS64.TRYWAIT P0, [R0+URZ+0xc0], R4 ;  /* 0x0000c004000075a7 */ /* 0x0022a400080011ff */
[----:B--2---:R-:W-:Y:S05]  /*9d80*/  @!P0 NANOSLEEP.SYNCS 0x989680 ;  /* 0x009896800000895d */ /* 0x004fea0003900000 */
[----:B------:R-:W2:Y:S02]  /*9d90*/  @!P0 SYNCS.PHASECHK.TRANS64 P0, [R0+URZ+0xc0], R4 ;  /* 0x0000c004000085a7 */ /* 0x000ea400080010ff */
[----:B--2---:R-:W-:Y:S05]  /*9da0*/  @!P0 BRA `(.L_x_159) ;  /* 0xfffffffc00f08947 */ /* 0x004fea000383ffff */
[----:B------:R-:W-:Y:S05]  /*9db0*/  BRA `(.L_x_160) ;  /* 0xffffff98001c7947 */ /* 0x000fea000383ffff */
.L_x_71:
[----:B------:R-:W-:Y:S07]  /*9dc0*/  MOV R0, UR9 ;  /* 0x0000000900007c02 */ /* 0x000fee0008000f00 */
.L_x_161:
[----:B-1----:R1:W2:Y:S02]  /*9dd0*/  SYNCS.PHASECHK.TRANS64.TRYWAIT P0, [R0+URZ], R4 ;  /* 0x00000004000075a7 */ /* 0x0022a400080011ff */
[----:B--2---:R-:W-:Y:S05]  /*9de0*/  @!P0 NANOSLEEP.SYNCS 0x989680 ;  /* 0x009896800000895d */ /* 0x004fea0003900000 */
[----:B------:R-:W2:Y:S02]  /*9df0*/  @!P0 SYNCS.PHASECHK.TRANS64 P0, [R0+URZ], R4 ;  /* 0x00000004000085a7 */ /* 0x000ea400080010ff */
[----:B--2---:R-:W-:Y:S05]  /*9e00*/  @!P0 BRA `(.L_x_161) ;  /* 0xfffffffc00f08947 */ /* 0x004fea000383ffff */
[----:B------:R-:W-:Y:S05]  /*9e10*/  BRA `(.L_x_70) ;  /* 0xffffff9800307947 */ /* 0x000fea000383ffff */
.L_x_75:
[----:B-1----:R-:W-:-:S07]  /*9e20*/  MOV R0, UR7 ;  /* 0x0000000700007c02 */ /* 0x002fce0008000f00 */
.L_x_162:
[----:B-1----:R1:W2:Y:S02]  /*9e30*/  SYNCS.PHASECHK.TRANS64.TRYWAIT P0, [R0+URZ], R2 ;  /* 0x00000002000075a7 */ /* 0x0022a400080011ff */
[----:B--2---:R-:W-:Y:S05]  /*9e40*/  @!P0 NANOSLEEP.SYNCS 0x989680 ;  /* 0x009896800000895d */ /* 0x004fea0003900000 */
[----:B------:R-:W2:Y:S02]  /*9e50*/  @!P0 SYNCS.PHASECHK.TRANS64 P0, [R0+URZ], R2 ;  /* 0x00000002000085a7 */ /* 0x000ea400080010ff */
[----:B--2---:R-:W-:Y:S05]  /*9e60*/  @!P0 BRA `(.L_x_162) ;  /* 0xfffffffc00f08947 */ /* 0x004fea000383ffff */
[----:B------:R-:W-:Y:S05]  /*9e70*/  BRA `(.L_x_163) ;  /* 0xffffff9800fc7947 */ /* 0x000fea000383ffff */
.L_x_76:
[----:B------:R-:W-:-:S07]  /*9e80*/  MOV R0, UR7 ;  /* 0x0000000700007c02 */ /* 0x000fce0008000f00 */
.L_x_164:
[----:B-1----:R1:W2:Y:S02]  /*9e90*/  SYNCS.PHASECHK.TRANS64.TRYWAIT P0, [R0+URZ], R3 ;  /* 0x00000003000075a7 */ /* 0x0022a400080011ff */
[----:B--2---:R-:W-:Y:S05]  /*9ea0*/  @!P0 NANOSLEEP.SYNCS 0x989680 ;  /* 0x009896800000895d */ /* 0x004fea0003900000 */
[----:B------:R-:W2:Y:S02]  /*9eb0*/  @!P0 SYNCS.PHASECHK.TRANS64 P0, [R0+URZ], R3 ;  /* 0x00000003000085a7 */ /* 0x000ea400080010ff */
[----:B--2---:R-:W-:Y:S05]  /*9ec0*/  @!P0 BRA `(.L_x_164) ;  /* 0xfffffffc00f08947 */ /* 0x004fea000383ffff */
[----:B------:R-:W-:Y:S05]  /*9ed0*/  BRA `(.L_x_165) ;  /* 0xffffff9c00087947 */ /* 0x000fea000383ffff */
.L_x_77:
[----:B------:R-:W-:-:S07]  /*9ee0*/  MOV R0, UR7 ;  /* 0x0000000700007c02 */ /* 0x000fce0008000f00 */
.L_x_166:
[----:B-1----:R1:W2:Y:S02]  /*9ef0*/  SYNCS.PHASECHK.TRANS64.TRYWAIT P0, [R0+URZ], R3 ;  /* 0x00000003000075a7 */ /* 0x0022a400080011ff */
[----:B--2---:R-:W-:Y:S05]  /*9f00*/  @!P0 NANOSLEEP.SYNCS 0x989680 ;  /* 0x009896800000895d */ /* 0x004fea0003900000 */
[----:B------:R-:W2:Y:S02]  /*9f10*/  @!P0 SYNCS.PHASECHK.TRANS64 P0, [R0+URZ], R3 ;  /* 0x00000003000085a7 */ /* 0x000ea400080010ff */
[----:B--2---:R-:W-:Y:S05]  /*9f20*/  @!P0 BRA `(.L_x_166) ;  /* 0xfffffffc00f08947 */ /* 0x004fea000383ffff */
[----:B------:R-:W-:Y:S05]  /*9f30*/  BRA `(.L_x_167) ;  /* 0xffffff9c00147947 */ /* 0x000fea000383ffff */
.L_x_80:
[----:B------:R-:W-:-:S07]  /*9f40*/  MOV R0, UR8 ;  /* 0x0000000800007c02 */ /* 0x000fce0008000f00 */
.L_x_168:
[----:B-1----:R1:W2:Y:S02]  /*9f50*/  SYNCS.PHASECHK.TRANS64.TRYWAIT P1, [R0+URZ+0x100], R2 ;  /* 0x00010002000075a7 */ /* 0x0022a400080211ff */
[----:B--2---:R-:W-:Y:S05]  /*9f60*/  @!P1 NANOSLEEP.SYNCS 0x989680 ;  /* 0x009896800000995d */ /* 0x004fea0003900000 */
[----:B------:R-:W2:Y:S02]  /*9f70*/  @!P1 SYNCS.PHASECHK.TRANS64 P1, [R0+URZ+0x100], R2 ;  /* 0x00010002000095a7 */ /* 0x000ea400080210ff */
[----:B--2---:R-:W-:Y:S05]  /*9f80*/  @!P1 BRA `(.L_x_168) ;  /* 0xfffffffc00f09947 */ /* 0x004fea000383ffff */
[----:B------:R-:W-:Y:S05]  /*9f90*/  BRA `(.L_x_169) ;  /* 0xffffff9c00607947 */ /* 0x000fea000383ffff */
.L_x_85:
[----:B--2---:R2:W4:Y:S02]  /*9fa0*/  SYNCS.PHASECHK.TRANS64.TRYWAIT P0, [R0+URZ+0x80], R2 ;  /* 0x00008002000075a7 */ /* 0x00452400080011ff */
[----:B----4-:R-:W-:Y:S05]  /*9fb0*/  @!P0 NANOSLEEP.SYNCS 0x989680 ;  /* 0x009896800000895d */ /* 0x010fea0003900000 */
[----:B------:R-:W4:Y:S02]  /*9fc0*/  @!P0 SYNCS.PHASECHK.TRANS64 P0, [R0+URZ+0x80], R2 ;  /* 0x00008002000085a7 */ /* 0x000f2400080010ff */
[----:B----4-:R-:W-:Y:S05]  /*9fd0*/  @!P0 BRA `(.L_x_85) ;  /* 0xfffffffc00f08947 */ /* 0x010fea000383ffff */
[----:B------:R-:W-:Y:S05]  /*9fe0*/  BRA `(.L_x_170) ;  /* 0xffffffa000747947 */ /* 0x000fea000383ffff */
.L_x_88:
[----:B------:R-:W-:Y:S07]  /*9ff0*/  MOV R0, UR7 ;  /* 0x0000000700007c02 */ /* 0x000fee0008000f00 */
.L_x_171:
[----:B--2---:R2:W4:Y:S02]  /*a000*/  SYNCS.PHASECHK.TRANS64.TRYWAIT P0, [R0+URZ+0x78], R2 ;  /* 0x00007802000075a7 */ /* 0x00452400080011ff */
[----:B----4-:R-:W-:Y:S05]  /*a010*/  @!P0 NANOSLEEP.SYNCS 0x989680 ;  /* 0x009896800000895d */ /* 0x010fea0003900000 */
[----:B------:R-:W4:Y:S02]  /*a020*/  @!P0 SYNCS.PHASECHK.TRANS64 P0, [R0+URZ+0x78], R2 ;  /* 0x00007802000085a7 */ /* 0x000f2400080010ff */
[----:B----4-:R-:W-:Y:S05]  /*a030*/  @!P0 BRA `(.L_x_171) ;  /* 0xfffffffc00f08947 */ /* 0x010fea000383ffff */
[----:B------:R-:W-:Y:S05]  /*a040*/  BRA `(.L_x_87) ;  /* 0xffffffa400547947 */ /* 0x000fea000383ffff */
.L_x_91:
[----:B------:R-:W-:Y:S07]  /*a050*/  MOV R0, UR7 ;  /* 0x0000000700007c02 */ /* 0x000fee0008000f00 */
.L_x_172:
[----:B-1----:R1:W2:Y:S02]  /*a060*/  SYNCS.PHASECHK.TRANS64.TRYWAIT P0, [R0+URZ+0x50], R14 ;  /* 0x0000500e000075a7 */ /* 0x0022a400080011ff */
[----:B--2---:R-:W-:Y:S05]  /*a070*/  @!P0 NANOSLEEP.SYNCS 0x989680 ;  /* 0x009896800000895d */ /* 0x004fea0003900000 */
[----:B------:R-:W2:Y:S02]  /*a080*/  @!P0 SYNCS.PHASECHK.TRANS64 P0, [R0+URZ+0x50], R14 ;  /* 0x0000500e000085a7 */ /* 0x000ea400080010ff */
[----:B--2---:R-:W-:Y:S05]  /*a090*/  @!P0 BRA `(.L_x_172) ;  /* 0xfffffffc00f08947 */ /* 0x004fea000383ffff */
[----:B------:R-:W-:Y:S05]  /*a0a0*/  BRA `(.L_x_173) ;  /* 0xffffffa400cc7947 */ /* 0x000fea000383ffff */
.L_x_92:
[----:B------:R-:W-:Y:S07]  /*a0b0*/  MOV R0, UR7 ;  /* 0x0000000700007c02 */ /* 0x000fee0008000f00 */
.L_x_174:
[----:B-1----:R1:W2:Y:S02]  /*a0c0*/  SYNCS.PHASECHK.TRANS64.TRYWAIT P0, [R0+URZ+0x58], R14 ;  /* 0x0000580e000075a7 */ /* 0x0022a400080011ff */
[----:B--2---:R-:W-:Y:S05]  /*a0d0*/  @!P0 NANOSLEEP.SYNCS 0x989680 ;  /* 0x009896800000895d */ /* 0x004fea0003900000 */
[----:B------:R-:W2:Y:S02]  /*a0e0*/  @!P0 SYNCS.PHASECHK.TRANS64 P0, [R0+URZ+0x58], R14 ;  /* 0x0000580e000085a7 */ /* 0x000ea400080010ff */
[----:B--2---:R-:W-:Y:S05]  /*a0f0*/  @!P0 BRA `(.L_x_174) ;  /* 0xfffffffc00f08947 */ /* 0x004fea000383ffff */
[----:B------:R-:W-:Y:S05]  /*a100*/  BRA `(.L_x_175) ;  /* 0xffffffa800247947 */ /* 0x000fea000383ffff */
.L_x_93:
[----:B------:R-:W-:Y:S07]  /*a110*/  MOV R0, UR7 ;  /* 0x0000000700007c02 */ /* 0x000fee0008000f00 */
.L_x_176:
[----:B-1----:R1:W2:Y:S02]  /*a120*/  SYNCS.PHASECHK.TRANS64.TRYWAIT P0, [R0+URZ+0x60], R14 ;  /* 0x0000600e000075a7 */ /* 0x0022a400080011ff */
[----:B--2---:R-:W-:Y:S05]  /*a130*/  @!P0 NANOSLEEP.SYNCS 0x989680 ;  /* 0x009896800000895d */ /* 0x004fea0003900000 */
[----:B------:R-:W2:Y:S02]  /*a140*/  @!P0 SYNCS.PHASECHK.TRANS64 P0, [R0+URZ+0x60], R14 ;  /* 0x0000600e000085a7 */ /* 0x000ea400080010ff */
[----:B--2---:R-:W-:Y:S05]  /*a150*/  @!P0 BRA `(.L_x_176) ;  /* 0xfffffffc00f08947 */ /* 0x004fea000383ffff */
[----:B------:R-:W-:Y:S05]  /*a160*/  BRA `(.L_x_177) ;  /* 0xffffffa800807947 */ /* 0x000fea000383ffff */
.L_x_94:
[----:B------:R-:W-:Y:S07]  /*a170*/  MOV R0, UR7 ;  /* 0x0000000700007c02 */ /* 0x000fee0008000f00 */
.L_x_178:
[----:B-1----:R1:W2:Y:S02]  /*a180*/  SYNCS.PHASECHK.TRANS64.TRYWAIT P0, [R0+URZ+0x68], R14 ;  /* 0x0000680e000075a7 */ /* 0x0022a400080011ff */
[----:B--2---:R-:W-:Y:S05]  /*a190*/  @!P0 NANOSLEEP.SYNCS 0x989680 ;  /* 0x009896800000895d */ /* 0x004fea0003900000 */
[----:B------:R-:W2:Y:S02]  /*a1a0*/  @!P0 SYNCS.PHASECHK.TRANS64 P0, [R0+URZ+0x68], R14 ;  /* 0x0000680e000085a7 */ /* 0x000ea400080010ff */
[----:B--2---:R-:W-:Y:S05]  /*a1b0*/  @!P0 BRA `(.L_x_178) ;  /* 0xfffffffc00f08947 */ /* 0x004fea000383ffff */
[----:B------:R-:W-:Y:S05]  /*a1c0*/  BRA `(.L_x_179) ;  /* 0xffffffac00207947 */ /* 0x000fea000383ffff */
.L_x_96:
[----:B------:R-:W-:-:S07]  /*a1d0*/  MOV R0, UR7 ;  /* 0x0000000700007c02 */ /* 0x000fce0008000f00 */
.L_x_180:
[----:B-1----:R1:W4:Y:S02]  /*a1e0*/  SYNCS.PHASECHK.TRANS64.TRYWAIT P0, [R0+URZ+0x50], R2 ;  /* 0x00005002000075a7 */ /* 0x00232400080011ff */
[----:B----4-:R-:W-:Y:S05]  /*a1f0*/  @!P0 NANOSLEEP.SYNCS 0x989680 ;  /* 0x009896800000895d */ /* 0x010fea0003900000 */
[----:B------:R-:W4:Y:S02]  /*a200*/  @!P0 SYNCS.PHASECHK.TRANS64 P0, [R0+URZ+0x50], R2 ;  /* 0x00005002000085a7 */ /* 0x000f2400080010ff */
[----:B----4-:R-:W-:Y:S05]  /*a210*/  @!P0 BRA `(.L_x_180) ;  /* 0xfffffffc00f08947 */ /* 0x010fea000383ffff */
[----:B------:R-:W-:Y:S05]  /*a220*/  BRA `(.L_x_181) ;  /* 0xffffffac00a87947 */ /* 0x000fea000383ffff */
.L_x_97:
[----:B-1----:R-:W-:-:S07]  /*a230*/  MOV R0, UR7 ;  /* 0x0000000700007c02 */ /* 0x002fce0008000f00 */
.L_x_182:
[----:B-1----:R1:W4:Y:S02]  /*a240*/  SYNCS.PHASECHK.TRANS64.TRYWAIT P0, [R0+URZ+0x58], R2 ;  /* 0x00005802000075a7 */ /* 0x00232400080011ff */
[----:B----4-:R-:W-:Y:S05]  /*a250*/  @!P0 NANOSLEEP.SYNCS 0x989680 ;  /* 0x009896800000895d */ /* 0x010fea0003900000 */
[----:B------:R-:W4:Y:S02]  /*a260*/  @!P0 SYNCS.PHASECHK.TRANS64 P0, [R0+URZ+0x58], R2 ;  /* 0x00005802000085a7 */ /* 0x000f2400080010ff */
[----:B----4-:R-:W-:Y:S05]  /*a270*/  @!P0 BRA `(.L_x_182) ;  /* 0xfffffffc00f08947 */ /* 0x010fea000383ffff */
[----:B------:R-:W-:Y:S05]  /*a280*/  BRA `(.L_x_183) ;  /* 0xffffffac00987947 */ /* 0x000fea000383ffff */
.L_x_98:
[----:B-1----:R-:W-:-:S07]  /*a290*/  MOV R0, UR7 ;  /* 0x0000000700007c02 */ /* 0x002fce0008000f00 */
.L_x_184:
[----:B-1----:R1:W4:Y:S02]  /*a2a0*/  SYNCS.PHASECHK.TRANS64.TRYWAIT P0, [R0+URZ+0x60], R2 ;  /* 0x00006002000075a7 */ /* 0x00232400080011ff */
[----:B----4-:R-:W-:Y:S05]  /*a2b0*/  @!P0 NANOSLEEP.SYNCS 0x989680 ;  /* 0x009896800000895d */ /* 0x010fea0003900000 */
[----:B------:R-:W4:Y:S02]  /*a2c0*/  @!P0 SYNCS.PHASECHK.TRANS64 P0, [R0+URZ+0x60], R2 ;  /* 0x00006002000085a7 */ /* 0x000f2400080010ff */
[----:B----4-:R-:W-:Y:S05]  /*a2d0*/  @!P0 BRA `(.L_x_184) ;  /* 0xfffffffc00f08947 */ /* 0x010fea000383ffff */
[----:B------:R-:W-:Y:S05]  /*a2e0*/  BRA `(.L_x_185) ;  /* 0xffffffac00887947 */ /* 0x000fea000383ffff */
.L_x_100:
[----:B--2---:R2:W3:Y:S02]  /*a2f0*/  SYNCS.PHASECHK.TRANS64.TRYWAIT P0, [R0+URZ+0x80], R2 ;  /* 0x00008002000075a7 */ /* 0x0044e400080011ff */
[----:B---3--:R-:W-:Y:S05]  /*a300*/  @!P0 NANOSLEEP.SYNCS 0x989680 ;  /* 0x009896800000895d */ /* 0x008fea0003900000 */
[----:B------:R-:W3:Y:S02]  /*a310*/  @!P0 SYNCS.PHASECHK.TRANS64 P0, [R0+URZ+0x80], R2 ;  /* 0x00008002000085a7 */ /* 0x000ee400080010ff */
[----:B---3--:R-:W-:Y:S05]  /*a320*/  @!P0 BRA `(.L_x_100) ;  /* 0xfffffffc00f08947 */ /* 0x008fea000383ffff */
[----:B------:R-:W-:Y:S05]  /*a330*/  BRA `(.L_x_186) ;  /* 0xffffffb000507947 */ /* 0x000fea000383ffff */
.L_x_111:
[----:B-1----:R1:W2:Y:S02]  /*a340*/  SYNCS.PHASECHK.TRANS64.TRYWAIT P1, [R3+URZ+0x30], R0 ;  /* 0x00003000030075a7 */ /* 0x0022a400080211ff */
[----:B--2---:R-:W-:Y:S05]  /*a350*/  @!P1 NANOSLEEP.SYNCS 0x989680 ;  /* 0x009896800000995d */ /* 0x004fea0003900000 */
[----:B------:R-:W2:Y:S02]  /*a360*/  @!P1 SYNCS.PHASECHK.TRANS64 P1, [R3+URZ+0x30], R0 ;  /* 0x00003000030095a7 */ /* 0x000ea400080210ff */
[----:B--2---:R-:W-:Y:S05]  /*a370*/  @!P1 BRA `(.L_x_111) ;  /* 0xfffffffc00f09947 */ /* 0x004fea000383ffff */
[----:B------:R-:W-:Y:S05]  /*a380*/  BRA `(.L_x_110) ;  /* 0xffffffbc00687947 */ /* 0x000fea000383ffff */
.L_x_113:
[----:B-1----:R1:W2:Y:S02]  /*a390*/  SYNCS.PHASECHK.TRANS64.TRYWAIT P0, [R111+URZ+0xa0], R4 ;  /* 0x0000a0046f0075a7 */ /* 0x0022a400080011ff */
[----:B--2---:R-:W-:Y:S05]  /*a3a0*/  @!P0 NANOSLEEP.SYNCS 0x989680 ;  /* 0x009896800000895d */ /* 0x004fea0003900000 */
[----:B------:R-:W2:Y:S02]  /*a3b0*/  @!P0 SYNCS.PHASECHK.TRANS64 P0, [R111+URZ+0xa0], R4 ;  /* 0x0000a0046f0085a7 */ /* 0x000ea400080010ff */
[----:B--2---:R-:W-:Y:S05]  /*a3c0*/  @!P0 BRA `(.L_x_113) ;  /* 0xfffffffc00f08947 */ /* 0x004fea000383ffff */
[----:B------:R-:W-:Y:S05]  /*a3d0*/  BRA `(.L_x_112) ;  /* 0xffffffbc00bc7947 */ /* 0x000fea000383ffff */
.L_x_121:
[----:B--2---:R2:W3:Y:S02]  /*a3e0*/  SYNCS.PHASECHK.TRANS64.TRYWAIT P0, [R0+URZ+0x30], R3 ;  /* 0x00003003000075a7 */ /* 0x0044e400080011ff */
[----:B---3--:R-:W-:Y:S05]  /*a3f0*/  @!P0 NANOSLEEP.SYNCS 0x989680 ;  /* 0x009896800000895d */ /* 0x008fea0003900000 */
[----:B------:R-:W3:Y:S02]  /*a400*/  @!P0 SYNCS.PHASECHK.TRANS64 P0, [R0+URZ+0x30], R3 ;  /* 0x00003003000085a7 */ /* 0x000ee400080010ff */
[----:B---3--:R-:W-:Y:S05]  /*a410*/  @!P0 BRA `(.L_x_121) ;  /* 0xfffffffc00f08947 */ /* 0x008fea000383ffff */
[----:B------:R-:W-:Y:S05]  /*a420*/  BRA `(.L_x_120) ;  /* 0xffffffc800c07947 */ /* 0x000fea000383ffff */
.L_x_129:
[----:B--2---:R2:W3:Y:S02]  /*a430*/  SYNCS.PHASECHK.TRANS64.TRYWAIT P0, [R0+URZ+0x30], R4 ;  /* 0x00003004000075a7 */ /* 0x0044e400080011ff */
[----:B---3--:R-:W-:Y:S05]  /*a440*/  @!P0 NANOSLEEP.SYNCS 0x989680 ;  /* 0x009896800000895d */ /* 0x008fea0003900000 */
[----:B------:R-:W3:Y:S02]  /*a450*/  @!P0 SYNCS.PHASECHK.TRANS64 P0, [R0+URZ+0x30], R4 ;  /* 0x00003004000085a7 */ /* 0x000ee400080010ff */
[----:B---3--:R-:W-:Y:S05]  /*a460*/  @!P0 BRA `(.L_x_129) ;  /* 0xfffffffc00f08947 */ /* 0x008fea000383ffff */
[----:B------:R-:W-:Y:S05]  /*a470*/  BRA `(.L_x_128) ;  /* 0xffffffd800147947 */ /* 0x000fea000383ffff */
.L_x_137:
[----:B--2---:R2:W3:Y:S02]  /*a480*/  SYNCS.PHASECHK.TRANS64.TRYWAIT P0, [R0+URZ+0x30], R4 ;  /* 0x00003004000075a7 */ /* 0x0044e400080011ff */
[----:B---3--:R-:W-:Y:S05]  /*a490*/  @!P0 NANOSLEEP.SYNCS 0x989680 ;  /* 0x009896800000895d */ /* 0x008fea0003900000 */
[----:B------:R-:W3:Y:S02]  /*a4a0*/  @!P0 SYNCS.PHASECHK.TRANS64 P0, [R0+URZ+0x30], R4 ;  /* 0x00003004000085a7 */ /* 0x000ee400080010ff */
[----:B---3--:R-:W-:Y:S05]  /*a4b0*/  @!P0 BRA `(.L_x_137) ;  /* 0xfffffffc00f08947 */ /* 0x008fea000383ffff */
[----:B------:R-:W-:Y:S05]  /*a4c0*/  BRA `(.L_x_136) ;  /* 0xffffffe400707947 */ /* 0x000fea000383ffff */
        .weak           $__internal_0_$__cuda_sm10x_tcgen05_guardrail_trap_col_being_dealloced_not_returned_by_alloc
        .type           $__internal_0_$__cuda_sm10x_tcgen05_guardrail_trap_col_being_dealloced_not_returned_by_alloc,@function
        .size           $__internal_0_$__cuda_sm10x_tcgen05_guardrail_trap_col_being_dealloced_not_returned_by_alloc,($__internal_1_$__cuda_sm10x_tcgen05_guardrail_trap_phase_invalid_during_alloc - $__internal_0_$__cuda_sm10x_tcgen05_guardrail_trap_col_being_dealloced_not_returned_by_alloc)
$__internal_0_$__cuda_sm10x_tcgen05_guardrail_trap_col_being_dealloced_not_returned_by_alloc:
[----:B------:R-:W-:Y:S05]  /*a4d0*/  BPT.TRAP 0x1 ;  /* 0x000000040000795c */ /* 0x000fea0000300000 */
[----:B------:R-:W-:-:S04]  /*a4e0*/  HFMA2 R3, -RZ, RZ, 0, 0 ;  /* 0x00000000ff037431 */ /* 0x000fc800000001ff */
[----:B------:R-:W-:Y:S05]  /*a4f0*/  RET.REL.NODEC R2 `(_ZN7cutlass13device_kernelINS_4gemm6kernel13GemmUniversalIN4cute5tupleIJiiiiEEENS1_10collective13CollectiveMmaINS1_35MainloopSm100TmaUmmaWarpSpecializedILi3ELi2ELi4ENS5_IJNS4_1CILi2EEENSA_ILi1EEESC_EEEEENS5_IJNSA_ILi128EEENSA_ILi256EEENSA_ILi64EEEEEENS_12float_e4m3_tENS5_IJlSC_lEEESJ_SK_NS4_8TiledMMAINS4_8MMA_AtomIJNS4_10MMA_TraitsINS4_25SM100_MMA_F8F6F4_2x1SM_SSEJSJ_SJ_fSF_SG_NS4_17integral_constantINS4_4UMMA5MajorELSR_0EEESS_NSP_INSQ_7ScaleInELST_0EEESU_EEEEEENS4_6LayoutINS5_IJSC_SC_SC_EEENS5_IJNSA_ILi0EEESZ_SZ_EEEEENS5_IJNS4_10UnderscoreES12_S12_EEEEENS4_18SM100_TMA_2SM_LOADENS4_14ComposedLayoutINS4_7SwizzleILi2ELi4ELi3EEENS4_18smem_ptr_flag_bitsILi8EEENSX_INS5_IJNSA_ILi8EEESH_EEENS5_IJSH_SC_EEEEEEEvNS4_8identityES15_S1F_vS1G_EENS_8epilogue10collective18CollectiveEpilogueINS1I_23Sm100TmaWarpSpecializedILi4ELi2ELi32ELb0ELb0EEEJNS5_IJSH_SG_SH_EEENS5_IJNSX_ISH_SC_EENSX_INS5_IJNSA_ILi32EEESB_EEENS5_IJSC_SF_EEEEEEEESJ_SK_SJ_SK_NS1I_6fusion15FusionCallbacksIS1M_NS1U_17LinearCombinationISJ_fSJ_fLNS_15FloatRoundStyleE2EEES1N_S1T_JEEENS4_5SM1004TMEM4LOAD26SM100_TMEM_LOAD_32dp32b32xENS4_13SM90_TMA_LOADENS16_INS17_ILi1ELi4ELi3EEES1A_NSX_INS5_IJS1B_S1P_EEENS5_IJS1P_SC_EEEEEEENS4_39AutoVectorizingCopyWithAssumedAlignmentILi128EEENS4_14SM90_TMA_STOREES29_S2B_S2B_EEEvvEEEEvNT_6ParamsE) ;  /* 0xffffff5802c07950 */ /* 0x000fea0003c3ffff */
        .weak           $__internal_1_$__cuda_sm10x_tcgen05_guardrail_trap_phase_invalid_during_alloc
        .type           $__internal_1_$__cuda_sm10x_tcgen05_guardrail_trap_phase_invalid_during_alloc,@function
        .size           $__internal_1_$__cuda_sm10x_tcgen05_guardrail_trap_phase_invalid_during_alloc,($__internal_2_$__cuda_sm10x_tcgen05_guardrail_trap_unallocated_columns_being_dealloced - $__internal_1_$__cuda_sm10x_tcgen05_guardrail_trap_phase_invalid_during_alloc)
$__internal_1_$__cuda_sm10x_tcgen05_guardrail_trap_phase_invalid_during_alloc:
[----:B------:R-:W-:Y:S05]  /*a500*/  BPT.TRAP 0x1 ;  /* 0x000000040000795c */ /* 0x000fea0000300000 */
[----:B------:R-:W-:-:S04]  /*a510*/  MOV R3, 0x0 ;  /* 0x0000000000037802 */ /* 0x000fc80000000f00 */
[----:B------:R-:W-:Y:S05]  /*a520*/  RET.REL.NODEC R2 `(_ZN7cutlass13device_kernelINS_4gemm6kernel13GemmUniversalIN4cute5tupleIJiiiiEEENS1_10collective13CollectiveMmaINS1_35MainloopSm100TmaUmmaWarpSpecializedILi3ELi2ELi4ENS5_IJNS4_1CILi2EEENSA_ILi1EEESC_EEEEENS5_IJNSA_ILi128EEENSA_ILi256EEENSA_ILi64EEEEEENS_12float_e4m3_tENS5_IJlSC_lEEESJ_SK_NS4_8TiledMMAINS4_8MMA_AtomIJNS4_10MMA_TraitsINS4_25SM100_MMA_F8F6F4_2x1SM_SSEJSJ_SJ_fSF_SG_NS4_17integral_constantINS4_4UMMA5MajorELSR_0EEESS_NSP_INSQ_7ScaleInELST_0EEESU_EEEEEENS4_6LayoutINS5_IJSC_SC_SC_EEENS5_IJNSA_ILi0EEESZ_SZ_EEEEENS5_IJNS4_10UnderscoreES12_S12_EEEEENS4_18SM100_TMA_2SM_LOADENS4_14ComposedLayoutINS4_7SwizzleILi2ELi4ELi3EEENS4_18smem_ptr_flag_bitsILi8EEENSX_INS5_IJNSA_ILi8EEESH_EEENS5_IJSH_SC_EEEEEEEvNS4_8identityES15_S1F_vS1G_EENS_8epilogue10collective18CollectiveEpilogueINS1I_23Sm100TmaWarpSpecializedILi4ELi2ELi32ELb0ELb0EEEJNS5_IJSH_SG_SH_EEENS5_IJNSX_ISH_SC_EENSX_INS5_IJNSA_ILi32EEESB_EEENS5_IJSC_SF_EEEEEEEESJ_SK_SJ_SK_NS1I_6fusion15FusionCallbacksIS1M_NS1U_17LinearCombinationISJ_fSJ_fLNS_15FloatRoundStyleE2EEES1N_S1T_JEEENS4_5SM1004TMEM4LOAD26SM100_TMEM_LOAD_32dp32b32xENS4_13SM90_TMA_LOADENS16_INS17_ILi1ELi4ELi3EEES1A_NSX_INS5_IJS1B_S1P_EEENS5_IJS1P_SC_EEEEEEENS4_39AutoVectorizingCopyWithAssumedAlignmentILi128EEENS4_14SM90_TMA_STOREES29_S2B_S2B_EEEvvEEEEvNT_6ParamsE) ;  /* 0xffffff5802b47950 */ /* 0x000fea0003c3ffff */
        .weak           $__internal_2_$__cuda_sm10x_tcgen05_guardrail_trap_unallocated_columns_being_dealloced
        .type           $__internal_2_$__cuda_sm10x_tcgen05_guardrail_trap_unallocated_columns_being_dealloced,@function
        .size           $__internal_2_$__cuda_sm10x_tcgen05_guardrail_trap_unallocated_columns_being_dealloced,(.L_x_188 - $__internal_2_$__cuda_sm10x_tcgen05_guardrail_trap_unallocated_columns_being_dealloced)
$__internal_2_$__cuda_sm10x_tcgen05_guardrail_trap_unallocated_columns_being_dealloced:
[----:B------:R-:W-:Y:S05]  /*a530*/  BPT.TRAP 0x1 ;  /* 0x000000040000795c */ /* 0x000fea0000300000 */
[----:B------:R-:W-:-:S04]  /*a540*/  HFMA2 R3, -RZ, RZ, 0, 0 ;  /* 0x00000000ff037431 */ /* 0x000fc800000001ff */
[----:B------:R-:W-:Y:S05]  /*a550*/  RET.REL.NODEC R2 `(_ZN7cutlass13device_kernelINS_4gemm6kernel13GemmUniversalIN4cute5tupleIJiiiiEEENS1_10collective13CollectiveMmaINS1_35MainloopSm100TmaUmmaWarpSpecializedILi3ELi2ELi4ENS5_IJNS4_1CILi2EEENSA_ILi1EEESC_EEEEENS5_IJNSA_ILi128EEENSA_ILi256EEENSA_ILi64EEEEEENS_12float_e4m3_tENS5_IJlSC_lEEESJ_SK_NS4_8TiledMMAINS4_8MMA_AtomIJNS4_10MMA_TraitsINS4_25SM100_MMA_F8F6F4_2x1SM_SSEJSJ_SJ_fSF_SG_NS4_17integral_constantINS4_4UMMA5MajorELSR_0EEESS_NSP_INSQ_7ScaleInELST_0EEESU_EEEEEENS4_6LayoutINS5_IJSC_SC_SC_EEENS5_IJNSA_ILi0EEESZ_SZ_EEEEENS5_IJNS4_10UnderscoreES12_S12_EEEEENS4_18SM100_TMA_2SM_LOADENS4_14ComposedLayoutINS4_7SwizzleILi2ELi4ELi3EEENS4_18smem_ptr_flag_bitsILi8EEENSX_INS5_IJNSA_ILi8EEESH_EEENS5_IJSH_SC_EEEEEEEvNS4_8identityES15_S1F_vS1G_EENS_8epilogue10collective18CollectiveEpilogueINS1I_23Sm100TmaWarpSpecializedILi4ELi2ELi32ELb0ELb0EEEJNS5_IJSH_SG_SH_EEENS5_IJNSX_ISH_SC_EENSX_INS5_IJNSA_ILi32EEESB_EEENS5_IJSC_SF_EEEEEEEESJ_SK_SJ_SK_NS1I_6fusion15FusionCallbacksIS1M_NS1U_17LinearCombinationISJ_fSJ_fLNS_15FloatRoundStyleE2EEES1N_S1T_JEEENS4_5SM1004TMEM4LOAD26SM100_TMEM_LOAD_32dp32b32xENS4_13SM90_TMA_LOADENS16_INS17_ILi1ELi4ELi3EEES1A_NSX_INS5_IJS1B_S1P_EEENS5_IJS1P_SC_EEEEEEENS4_39AutoVectorizingCopyWithAssumedAlignmentILi128EEENS4_14SM90_TMA_STOREES29_S2B_S2B_EEEvvEEEEvNT_6ParamsE) ;  /* 0xffffff5802a87950 */ /* 0x000fea0003c3ffff */
.L_x_187:
[----:B------:R-:W-:-:S00]  /*a560*/  BRA `(.L_x_187) ;  /* 0xfffffffc00fc7947 */ /* 0x000fc0000383ffff */
[----:B------:R-:W-:-:S00]  /*a570*/  NOP ;  /* 0x0000000000007918 */ /* 0x000fc00000000000 */
        /* <DEDUP_REMOVED lines=8> */
.L_x_188:


//--------------------- .nv.global.init           --------------------------
	.section	.nv.global.init,"aw",@progbits
.nv.global.init:
	.type		$str$27,@object
	.size		$str$27,($str$28 - $str$27)
$str$27:
        /*0000*/ 	.byte	0x28, 0x61, 0x64, 0x64, 0x72, 0x65, 0x73, 0x73, 0x20, 0x26, 0x20, 0x6d, 0x61, 0x73, 0x6b, 0x29
        /*0010*/ 	.byte	0x20, 0x3d, 0x3d, 0x20, 0x30, 0x00
	.type		$str$28,@object
	.size		$str$28,($str$26 - $str$28)
$str$28:
        /*0016*/ 	.byte	0x2f, 0x74, 0x6d, 0x70, 0x2f, 0x63, 0x75, 0x74, 0x6c, 0x61, 0x73, 0x73, 0x5f, 0x73, 0x77, 0x65
        /*0026*/ 	.byte	0x65, 0x70, 0x5f, 0x73, 0x72, 0x63, 0x2f, 0x69, 0x6e, 0x63, 0x6c, 0x75, 0x64, 0x65, 0x2f, 0x63
        /*0036*/ 	.byte	0x75, 0x74, 0x65, 0x2f, 0x70, 0x6f, 0x69, 0x6e, 0x74, 0x65, 0x72, 0x5f, 0x66, 0x6c, 0x61, 0x67
        /*0046*/ 	.byte	0x67, 0x65, 0x64, 0x2e, 0x68, 0x70, 0x70, 0x00
	.type		$str$26,@object
	.size		$str$26,($str$25 - $str$26)
$str$26:
        /*004e*/ 	.byte	0x2f, 0x74, 0x6d, 0x70, 0x2f, 0x63, 0x75, 0x74, 0x6c, 0x61, 0x73, 0x73, 0x5f, 0x73, 0x77, 0x65
        /*005e*/ 	.byte	0x65, 0x70, 0x5f, 0x73, 0x72, 0x63, 0x2f, 0x69, 0x6e, 0x63, 0x6c, 0x75, 0x64, 0x65, 0x2f, 0x63
        /*006e*/ 	.byte	0x75, 0x74, 0x65, 0x2f, 0x61, 0x74, 0x6f, 0x6d, 0x2f, 0x63, 0x6f, 0x70, 0x79, 0x5f, 0x74, 0x72
        /*007e*/ 	.byte	0x61, 0x69, 0x74, 0x73, 0x5f, 0x73, 0x6d, 0x31, 0x30, 0x30, 0x2e, 0x68, 0x70, 0x70, 0x00
	.type		$str$25,@object
	.size		$str$25,(__unnamed_1 - $str$25)
$str$25:
        /*008d*/ 	.byte	0x28, 0x28, 0x75, 0x69, 0x6e, 0x74, 0x33, 0x32, 0x5f, 0x74, 0x28, 0x74, 0x68, 0x72, 0x65, 0x61
        /*009d*/ 	.byte	0x64, 0x49, 0x64, 0x78, 0x2e, 0x78, 0x29, 0x20, 0x2f, 0x20, 0x33, 0x32, 0x29, 0x20, 0x25, 0x20
        /*00ad*/ 	.byte	0x34, 0x29, 0x20, 0x3d, 0x3d, 0x20, 0x28, 0x28, 0x28, 0x74, 0x6d, 0x65, 0x6d, 0x5f, 0x61, 0x64
        /*00bd*/ 	.byte	0x64, 0x72, 0x20, 0x3e, 0x3e, 0x20, 0x31, 0x36, 0x29, 0x20, 0x2f, 0x20, 0x33, 0x32, 0x29, 0x20
        /*00cd*/ 	.byte	0x25, 0x20, 0x34, 0x29, 0x00
	.type		__unnamed_1,@object
	.size		__unnamed_1,(__unnamed_2 - __unnamed_1)
__unnamed_1:
        /*00d2*/ 	.byte	0x61, 0x75, 0x74, 0x6f, 0x20, 0x63, 0x75, 0x74, 0x65, 0x3a, 0x3a, 0x61, 0x73, 0x5f, 0x70, 0x6f
        /* <DEDUP_REMOVED lines=24> */
        /*0262*/ 	.byte	0x3a, 0x3a, 0x43, 0x3c, 0x34, 0x30, 0x39, 0x36, 0x3e, 0x3e, 0x3e, 0x3e, 0x5d, 0x00
	.type		__unnamed_2,@object
	.size		__unnamed_2,(__unnamed_3 - __unnamed_2)
__unnamed_2:
        /* <DEDUP_REMOVED lines=26> */
	.type		__unnamed_3,@object
	.size		__unnamed_3,(.L_3 - __unnamed_3)
__unnamed_3:
        /* <DEDUP_REMOVED lines=40> */
        /*068e*/ 	.byte	0x74, 0x65, 0x3a, 0x3a, 0x43, 0x3c, 0x30, 0x3e, 0x3e, 0x3e, 0x3e, 0x5d, 0x00
.L_3:


//--------------------- .nv.shared._ZN7cutlass13device_kernelINS_4gemm6kernel13GemmUniversalIN4cute5tupleIJiiiiEEENS1_10collective13CollectiveMmaINS1_35MainloopSm100TmaUmmaWarpSpecializedILi3ELi2ELi4ENS5_IJNS4_1CILi2EEENSA_ILi1EEESC_EEEEENS5_IJNSA_ILi128EEENSA_ILi256EEENSA_ILi64EEEEEENS_12float_e4m3_tENS5_IJlSC_lEEESJ_SK_NS4_8TiledMMAINS4_8MMA_AtomIJNS4_10MMA_TraitsINS4_25SM100_MMA_F8F6F4_2x1SM_SSEJSJ_SJ_fSF_SG_NS4_17integral_constantINS4_4UMMA5MajorELSR_0EEESS_NSP_INSQ_7ScaleInELST_0EEESU_EEEEEENS4_6LayoutINS5_IJSC_SC_SC_EEENS5_IJNSA_ILi0EEESZ_SZ_EEEEENS5_IJNS4_10UnderscoreES12_S12_EEEEENS4_18SM100_TMA_2SM_LOADENS4_14ComposedLayoutINS4_7SwizzleILi2ELi4ELi3EEENS4_18smem_ptr_flag_bitsILi8EEENSX_INS5_IJNSA_ILi8EEESH_EEENS5_IJSH_SC_EEEEEEEvNS4_8identityES15_S1F_vS1G_EENS_8epilogue10collective18CollectiveEpilogueINS1I_23Sm100TmaWarpSpecializedILi4ELi2ELi32ELb0ELb0EEEJNS5_IJSH_SG_SH_EEENS5_IJNSX_ISH_SC_EENSX_INS5_IJNSA_ILi32EEESB_EEENS5_IJSC_SF_EEEEEEEESJ_SK_SJ_SK_NS1I_6fusion15FusionCallbacksIS1M_NS1U_17LinearCombinationISJ_fSJ_fLNS_15FloatRoundStyleE2EEES1N_S1T_JEEENS4_5SM1004TMEM4LOAD26SM100_TMEM_LOAD_32dp32b32xENS4_13SM90_TMA_LOADENS16_INS17_ILi1ELi4ELi3EEES1A_NSX_INS5_IJS1B_S1P_EEENS5_IJS1P_SC_EEEEEEENS4_39AutoVectorizingCopyWithAssumedAlignmentILi128EEENS4_14SM90_TMA_STOREES29_S2B_S2B_EEEvvEEEEvNT_6ParamsE --------------------------
	.section	.nv.shared._ZN7cutlass13device_kernelINS_4gemm6kernel13GemmUniversalIN4cute5tupleIJiiiiEEENS1_10collective13CollectiveMmaINS1_35MainloopSm100TmaUmmaWarpSpecializedILi3ELi2ELi4ENS5_IJNS4_1CILi2EEENSA_ILi1EEESC_EEEEENS5_IJNSA_ILi128EEENSA_ILi256EEENSA_ILi64EEEEEENS_12float_e4m3_tENS5_IJlSC_lEEESJ_SK_NS4_8TiledMMAINS4_8MMA_AtomIJNS4_10MMA_TraitsINS4_25SM100_MMA_F8F6F4_2x1SM_SSEJSJ_SJ_fSF_SG_NS4_17integral_constantINS4_4UMMA5MajorELSR_0EEESS_NSP_INSQ_7ScaleInELST_0EEESU_EEEEEENS4_6LayoutINS5_IJSC_SC_SC_EEENS5_IJNSA_ILi0EEESZ_SZ_EEEEENS5_IJNS4_10UnderscoreES12_S12_EEEEENS4_18SM100_TMA_2SM_LOADENS4_14ComposedLayoutINS4_7SwizzleILi2ELi4ELi3EEENS4_18smem_ptr_flag_bitsILi8EEENSX_INS5_IJNSA_ILi8EEESH_EEENS5_IJSH_SC_EEEEEEEvNS4_8identityES15_S1F_vS1G_EENS_8epilogue10collective18CollectiveEpilogueINS1I_23Sm100TmaWarpSpecializedILi4ELi2ELi32ELb0ELb0EEEJNS5_IJSH_SG_SH_EEENS5_IJNSX_ISH_SC_EENSX_INS5_IJNSA_ILi32EEESB_EEENS5_IJSC_SF_EEEEEEEESJ_SK_SJ_SK_NS1I_6fusion15FusionCallbacksIS1M_NS1U_17LinearCombinationISJ_fSJ_fLNS_15FloatRoundStyleE2EEES1N_S1T_JEEENS4_5SM1004TMEM4LOAD26SM100_TMEM_LOAD_32dp32b32xENS4_13SM90_TMA_LOADENS16_INS17_ILi1ELi4ELi3EEES1A_NSX_INS5_IJS1B_S1P_EEENS5_IJS1P_SC_EEEEEEENS4_39AutoVectorizingCopyWithAssumedAlignmentILi128EEENS4_14SM90_TMA_STOREES29_S2B_S2B_EEEvvEEEEvNT_6ParamsE,"aw",@nobits
	.sectionflags	@""
	.align	16
	.zero		1024


//--------------------- .nv.shared.reserved.0     --------------------------
	.section	.nv.shared.reserved.0,"aw",@nobits
	.weak		__nv_reservedSMEM_offset_0_alias
	.size		__nv_reservedSMEM_offset_0_alias, 0, 64
	.other		__nv_reservedSMEM_offset_0_alias,@"STO_CUDA_RESERVED_SHARED STV_DEFAULT"
__nv_reservedSMEM_offset_0_alias:
	.zero		0
.nv.shared.reserved.0:
	.zero		64
	.weak		__nv_reservedSMEM_tcgen05_partition
	.type		__nv_reservedSMEM_tcgen05_partition,@object
	.size		__nv_reservedSMEM_tcgen05_partition,(.L_0 - __nv_reservedSMEM_tcgen05_partition)
__nv_reservedSMEM_tcgen05_partition:
	.zero		32
.L_0:


//--------------------- .nv.global                --------------------------
	.section	.nv.global,"aw",@nobits
.nv.global:
	.type		_ZN39_INTERNAL_aa45f9b3_4_k_cu_695c9e9d_84984cute1_E,@object
	.size		_ZN39_INTERNAL_aa45f9b3_4_k_cu_695c9e9d_84984cute1_E,(_ZN39_INTERNAL_aa45f9b3_4_k_cu_695c9e9d_84984cuda3std3__45__cpo6cbeginE - _ZN39_INTERNAL_aa45f9b3_4_k_cu_695c9e9d_84984cute1_E)
_ZN39_INTERNAL_aa45f9b3_4_k_cu_695c9e9d_84984cute1_E:
	.zero		1
	.type		_ZN39_INTERNAL_aa45f9b3_4_k_cu_695c9e9d_84984cuda3std3__45__cpo6cbeginE,@object
	.size		_ZN39_INTERNAL_aa45f9b3_4_k_cu_695c9e9d_84984cuda3std3__45__cpo6cbeginE,(_ZN39_INTERNAL_aa45f9b3_4_k_cu_695c9e9d_84984cuda3std3__48in_placeE - _ZN39_INTERNAL_aa45f9b3_4_k_cu_695c9e9d_84984cuda3std3__45__cpo6cbeginE)
_ZN39_INTERNAL_aa45f9b3_4_k_cu_695c9e9d_84984cuda3std3__45__cpo6cbeginE:
	.zero		1
	.type		_ZN39_INTERNAL_aa45f9b3_4_k_cu_695c9e9d_84984cuda3std3__48in_placeE,@object
	.size		_ZN39_INTERNAL_aa45f9b3_4_k_cu_695c9e9d_84984cuda3std3__48in_placeE,(_ZN39_INTERNAL_aa45f9b3_4_k_cu_695c9e9d_84984cuda3std6ranges3__45__cpo9iter_moveE - _ZN39_INTERNAL_aa45f9b3_4_k_cu_695c9e9d_84984cuda3std3__48in_placeE)
_ZN39_INTERNAL_aa45f9b3_4_k_cu_695c9e9d_84984cuda3std3__48in_placeE:
	.zero		1
	.type		_ZN39_INTERNAL_aa45f9b3_4_k_cu_695c9e9d_84984cuda3std6ranges3__45__cpo9iter_moveE,@object
	.size		_ZN39_INTERNAL_aa45f9b3_4_k_cu_695c9e9d_84984cuda3std6ranges3__45__cpo9iter_moveE,(_ZN39_INTERNAL_aa45f9b3_4_k_cu_695c9e9d_84984cuda3std3__45__cpo5beginE - _ZN39_INTERNAL_aa45f9b3_4_k_cu_695c9e9d_84984cuda3std6ranges3__45__cpo9iter_moveE)
_ZN39_INTERNAL_aa45f9b3_4_k_cu_695c9e9d_84984cuda3std6ranges3__45__cpo9iter_moveE:
	.zero		1
	.type		_ZN39_INTERNAL_aa45f9b3_4_k_cu_695c9e9d_84984cuda3std3__45__cpo5beginE,@object
	.size		_ZN39_INTERNAL_aa45f9b3_4_k_cu_695c9e9d_84984cuda3std3__45__cpo5beginE,(_ZN39_INTERNAL_aa45f9b3_4_k_cu_695c9e9d_84984cuda3std3__441_GLOBAL__N__aa45f9b3_4_k_cu_695c9e9d_84986ignoreE - _ZN39_INTERNAL_aa45f9b3_4_k_cu_695c9e9d_84984cuda3std3__45__cpo5beginE)
_ZN39_INTERNAL_aa45f9b3_4_k_cu_695c9e9d_84984cuda3std3__45__cpo5beginE:
	.zero		1
	.type		_ZN39_INTERNAL_aa45f9b3_4_k_cu_695c9e9d_84984cuda3std3__441_GLOBAL__N__aa45f9b3_4_k_cu_695c9e9d_84986ignoreE,@object
	.size		_ZN39_INTERNAL_aa45f9b3_4_k_cu_695c9e9d_84984cuda3std3__441_GLOBAL__N__aa45f9b3_4_k_cu_695c9e9d_84986ignoreE,(_ZN39_INTERNAL_aa45f9b3_4_k_cu_695c9e9d_84984cute7productE - _ZN39_INTERNAL_aa45f9b3_4_k_cu_695c9e9d_84984cuda3std3__441_GLOBAL__N__aa45f9b3_4_k_cu_695c9e9d_84986ignoreE)
_ZN39_INTERNAL_aa45f9b3_4_k_cu_695c9e9d_84984cuda3std3__441_GLOBAL__N__aa45f9b3_4_k_cu_695c9e9d_84986ignoreE:
	.zero		1
	.type		_ZN39_INTERNAL_aa45f9b3_4_k_cu_695c9e9d_84984cute7productE,@object
	.size		_ZN39_INTERNAL_aa45f9b3_4_k_cu_695c9e9d_84984cute7productE,(_ZN39_INTERNAL_aa45f9b3_4_k_cu_695c9e9d_84984cuda3std3__45__cpo3endE - _ZN39_INTERNAL_aa45f9b3_4_k_cu_695c9e9d_84984cute7productE)
_ZN39_INTERNAL_aa45f9b3_4_k_cu_695c9e9d_84984cute7productE:
	.zero		1
	.type		_ZN39_INTERNAL_aa45f9b3_4_k_cu_695c9e9d_84984cuda3std3__45__cpo3endE,@object
	.size		_ZN39_INTERNAL_aa45f9b3_4_k_cu_695c9e9d_84984cuda3std3__45__cpo3endE,(_ZN39_INTERNAL_aa45f9b3_4_k_cu_695c9e9d_84984cuda3std3__419piecewise_constructE - _ZN39_INTERNAL_aa45f9b3_4_k_cu_695c9e9d_84984cuda3std3__45__cpo3endE)
_ZN39_INTERNAL_aa45f9b3_4_k_cu_695c9e9d_84984cuda3std3__45__cpo3endE:
	.zero		1
	.type		_ZN39_INTERNAL_aa45f9b3_4_k_cu_695c9e9d_84984cuda3std3__419piecewise_constructE,@object
	.size		_ZN39_INTERNAL_aa45f9b3_4_k_cu_695c9e9d_84984cuda3std3__419piecewise_constructE,(_ZN39_INTERNAL_aa45f9b3_4_k_cu_695c9e9d_84984cuda3std3__45__cpo4cendE - _ZN39_INTERNAL_aa45f9b3_4_k_cu_695c9e9d_84984cuda3std3__419piecewise_constructE)
_ZN39_INTERNAL_aa45f9b3_4_k_cu_695c9e9d_84984cuda3std3__419piecewise_constructE:
	.zero		1
	.type		_ZN39_INTERNAL_aa45f9b3_4_k_cu_695c9e9d_84984cuda3std3__45__cpo4cendE,@object
	.size		_ZN39_INTERNAL_aa45f9b3_4_k_cu_695c9e9d_84984cuda3std3__45__cpo4cendE,(_ZN39_INTERNAL_aa45f9b3_4_k_cu_695c9e9d_84984cuda3std6ranges3__45__cpo4swapE - _ZN39_INTERNAL_aa45f9b3_4_k_cu_695c9e9d_84984cuda3std3__45__cpo4cendE)
_ZN39_INTERNAL_aa45f9b3_4_k_cu_695c9e9d_84984cuda3std3__45__cpo4cendE:
	.zero		1
	.type		_ZN39_INTERNAL_aa45f9b3_4_k_cu_695c9e9d_84984cuda3std6ranges3__45__cpo4swapE,@object
	.size		_ZN39_INTERNAL_aa45f9b3_4_k_cu_695c9e9d_84984cuda3std6ranges3__45__cpo4swapE,(.L_11 - _ZN39_INTERNAL_aa45f9b3_4_k_cu_695c9e9d_84984cuda3std6ranges3__45__cpo4swapE)
_ZN39_INTERNAL_aa45f9b3_4_k_cu_695c9e9d_84984cuda3std6ranges3__45__cpo4swapE:
	.zero		1
.L_11:


//--------------------- .nv.constant0._ZN7cutlass13device_kernelINS_4gemm6kernel13GemmUniversalIN4cute5tupleIJiiiiEEENS1_10collective13CollectiveMmaINS1_35MainloopSm100TmaUmmaWarpSpecializedILi3ELi2ELi4ENS5_IJNS4_1CILi2EEENSA_ILi1EEESC_EEEEENS5_IJNSA_ILi128EEENSA_ILi256EEENSA_ILi64EEEEEENS_12float_e4m3_tENS5_IJlSC_lEEESJ_SK_NS4_8TiledMMAINS4_8MMA_AtomIJNS4_10MMA_TraitsINS4_25SM100_MMA_F8F6F4_2x1SM_SSEJSJ_SJ_fSF_SG_NS4_17integral_constantINS4_4UMMA5MajorELSR_0EEESS_NSP_INSQ_7ScaleInELST_0EEESU_EEEEEENS4_6LayoutINS5_IJSC_SC_SC_EEENS5_IJNSA_ILi0EEESZ_SZ_EEEEENS5_IJNS4_10UnderscoreES12_S12_EEEEENS4_18SM100_TMA_2SM_LOADENS4_14ComposedLayoutINS4_7SwizzleILi2ELi4ELi3EEENS4_18smem_ptr_flag_bitsILi8EEENSX_INS5_IJNSA_ILi8EEESH_EEENS5_IJSH_SC_EEEEEEEvNS4_8identityES15_S1F_vS1G_EENS_8epilogue10collective18CollectiveEpilogueINS1I_23Sm100TmaWarpSpecializedILi4ELi2ELi32ELb0ELb0EEEJNS5_IJSH_SG_SH_EEENS5_IJNSX_ISH_SC_EENSX_INS5_IJNSA_ILi32EEESB_EEENS5_IJSC_SF_EEEEEEEESJ_SK_SJ_SK_NS1I_6fusion15FusionCallbacksIS1M_NS1U_17LinearCombinationISJ_fSJ_fLNS_15FloatRoundStyleE2EEES1N_S1T_JEEENS4_5SM1004TMEM4LOAD26SM100_TMEM_LOAD_32dp32b32xENS4_13SM90_TMA_LOADENS16_INS17_ILi1ELi4ELi3EEES1A_NSX_INS5_IJS1B_S1P_EEENS5_IJS1P_SC_EEEEEEENS4_39AutoVectorizingCopyWithAssumedAlignmentILi128EEENS4_14SM90_TMA_STOREES29_S2B_S2B_EEEvvEEEEvNT_6ParamsE --------------------------
	.section	.nv.constant0._ZN7cutlass13device_kernelINS_4gemm6kernel13GemmUniversalIN4cute5tupleIJiiiiEEENS1_10collective13CollectiveMmaINS1_35MainloopSm100TmaUmmaWarpSpecializedILi3ELi2ELi4ENS5_IJNS4_1CILi2EEENSA_ILi1EEESC_EEEEENS5_IJNSA_ILi128EEENSA_ILi256EEENSA_ILi64EEEEEENS_12float_e4m3_tENS5_IJlSC_lEEESJ_SK_NS4_8TiledMMAINS4_8MMA_AtomIJNS4_10MMA_TraitsINS4_25SM100_MMA_F8F6F4_2x1SM_SSEJSJ_SJ_fSF_SG_NS4_17integral_constantINS4_4UMMA5MajorELSR_0EEESS_NSP_INSQ_7ScaleInELST_0EEESU_EEEEEENS4_6LayoutINS5_IJSC_SC_SC_EEENS5_IJNSA_ILi0EEESZ_SZ_EEEEENS5_IJNS4_10UnderscoreES12_S12_EEEEENS4_18SM100_TMA_2SM_LOADENS4_14ComposedLayoutINS4_7SwizzleILi2ELi4ELi3EEENS4_18smem_ptr_flag_bitsILi8EEENSX_INS5_IJNSA_ILi8EEESH_EEENS5_IJSH_SC_EEEEEEEvNS4_8identityES15_S1F_vS1G_EENS_8epilogue10collective18CollectiveEpilogueINS1I_23Sm100TmaWarpSpecializedILi4ELi2ELi32ELb0ELb0EEEJNS5_IJSH_SG_SH_EEENS5_IJNSX_ISH_SC_EENSX_INS5_IJNSA_ILi32EEESB_EEENS5_IJSC_SF_EEEEEEEESJ_SK_SJ_SK_NS1I_6fusion15FusionCallbacksIS1M_NS1U_17LinearCombinationISJ_fSJ_fLNS_15FloatRoundStyleE2EEES1N_S1T_JEEENS4_5SM1004TMEM4LOAD26SM100_TMEM_LOAD_32dp32b32xENS4_13SM90_TMA_LOADENS16_INS17_ILi1ELi4ELi3EEES1A_NSX_INS5_IJS1B_S1P_EEENS5_IJS1P_SC_EEEEEEENS4_39AutoVectorizingCopyWithAssumedAlignmentILi128EEENS4_14SM90_TMA_STOREES29_S2B_S2B_EEEvvEEEEvNT_6ParamsE,"a",@progbits
	.sectionflags	@""
	.align	4
.nv.constant0._ZN7cutlass13device_kernelINS_4gemm6kernel13GemmUniversalIN4cute5tupleIJiiiiEEENS1_10collective13CollectiveMmaINS1_35MainloopSm100TmaUmmaWarpSpecializedILi3ELi2ELi4ENS5_IJNS4_1CILi2EEENSA_ILi1EEESC_EEEEENS5_IJNSA_ILi128EEENSA_ILi256EEENSA_ILi64EEEEEENS_12float_e4m3_tENS5_IJlSC_lEEESJ_SK_NS4_8TiledMMAINS4_8MMA_AtomIJNS4_10MMA_TraitsINS4_25SM100_MMA_F8F6F4_2x1SM_SSEJSJ_SJ_fSF_SG_NS4_17integral_constantINS4_4UMMA5MajorELSR_0EEESS_NSP_INSQ_7ScaleInELST_0EEESU_EEEEEENS4_6LayoutINS5_IJSC_SC_SC_EEENS5_IJNSA_ILi0EEESZ_SZ_EEEEENS5_IJNS4_10UnderscoreES12_S12_EEEEENS4_18SM100_TMA_2SM_LOADENS4_14ComposedLayoutINS4_7SwizzleILi2ELi4ELi3EEENS4_18smem_ptr_flag_bitsILi8EEENSX_INS5_IJNSA_ILi8EEESH_EEENS5_IJSH_SC_EEEEEEEvNS4_8identityES15_S1F_vS1G_EENS_8epilogue10collective18CollectiveEpilogueINS1I_23Sm100TmaWarpSpecializedILi4ELi2ELi32ELb0ELb0EEEJNS5_IJSH_SG_SH_EEENS5_IJNSX_ISH_SC_EENSX_INS5_IJNSA_ILi32EEESB_EEENS5_IJSC_SF_EEEEEEEESJ_SK_SJ_SK_NS1I_6fusion15FusionCallbacksIS1M_NS1U_17LinearCombinationISJ_fSJ_fLNS_15FloatRoundStyleE2EEES1N_S1T_JEEENS4_5SM1004TMEM4LOAD26SM100_TMEM_LOAD_32dp32b32xENS4_13SM90_TMA_LOADENS16_INS17_ILi1ELi4ELi3EEES1A_NSX_INS5_IJS1B_S1P_EEENS5_IJS1P_SC_EEEEEEENS4_39AutoVectorizingCopyWithAssumedAlignmentILi128EEENS4_14SM90_TMA_STOREES29_S2B_S2B_EEEvvEEEEvNT_6ParamsE:
	.zero		2944


//--------------------- SYMBOLS --------------------------

	.type		.nv.reservedSmem.offset0,@object
	.size		.nv.reservedSmem.offset0,0x4
	.type		.nv.reservedSmem.cap,@object
	.size		.nv.reservedSmem.cap,0x4
	.type		__assertfail,@function
